//
// Generated by NVIDIA NVVM Compiler
//
// Compiler Build ID: CL-36424714
// Cuda compilation tools, release 13.0, V13.0.88
// Based on NVVM 20.0.0
//

.version 9.0
.target sm_100
.address_size 64

	// .globl	back_project
.global .align 1 .b8 _ZN34_INTERNAL_131f70bc_4_k_cu_f4d933f04cuda3std3__45__cpo5beginE[1];
.global .align 1 .b8 _ZN34_INTERNAL_131f70bc_4_k_cu_f4d933f04cuda3std3__45__cpo3endE[1];
.global .align 1 .b8 _ZN34_INTERNAL_131f70bc_4_k_cu_f4d933f04cuda3std3__45__cpo6cbeginE[1];
.global .align 1 .b8 _ZN34_INTERNAL_131f70bc_4_k_cu_f4d933f04cuda3std3__45__cpo4cendE[1];
.global .align 1 .b8 _ZN34_INTERNAL_131f70bc_4_k_cu_f4d933f04cuda3std3__45__cpo6rbeginE[1];
.global .align 1 .b8 _ZN34_INTERNAL_131f70bc_4_k_cu_f4d933f04cuda3std3__45__cpo4rendE[1];
.global .align 1 .b8 _ZN34_INTERNAL_131f70bc_4_k_cu_f4d933f04cuda3std3__45__cpo7crbeginE[1];
.global .align 1 .b8 _ZN34_INTERNAL_131f70bc_4_k_cu_f4d933f04cuda3std3__45__cpo5crendE[1];
.global .align 1 .b8 _ZN34_INTERNAL_131f70bc_4_k_cu_f4d933f04cuda3std3__436_GLOBAL__N__131f70bc_4_k_cu_f4d933f06ignoreE[1];
.global .align 1 .b8 _ZN34_INTERNAL_131f70bc_4_k_cu_f4d933f04cuda3std3__419piecewise_constructE[1];
.global .align 1 .b8 _ZN34_INTERNAL_131f70bc_4_k_cu_f4d933f04cuda3std3__48in_placeE[1];
.global .align 1 .b8 _ZN34_INTERNAL_131f70bc_4_k_cu_f4d933f04cuda3std3__420unreachable_sentinelE[1];
.global .align 1 .b8 _ZN34_INTERNAL_131f70bc_4_k_cu_f4d933f04cuda3std6ranges3__45__cpo4swapE[1];
.global .align 1 .b8 _ZN34_INTERNAL_131f70bc_4_k_cu_f4d933f04cuda3std6ranges3__45__cpo9iter_moveE[1];
.global .align 1 .b8 _ZN34_INTERNAL_131f70bc_4_k_cu_f4d933f04cuda3std6ranges3__45__cpo5beginE[1];
.global .align 1 .b8 _ZN34_INTERNAL_131f70bc_4_k_cu_f4d933f04cuda3std6ranges3__45__cpo3endE[1];
.global .align 1 .b8 _ZN34_INTERNAL_131f70bc_4_k_cu_f4d933f04cuda3std6ranges3__45__cpo6cbeginE[1];
.global .align 1 .b8 _ZN34_INTERNAL_131f70bc_4_k_cu_f4d933f04cuda3std6ranges3__45__cpo4cendE[1];
.global .align 1 .b8 _ZN34_INTERNAL_131f70bc_4_k_cu_f4d933f04cuda3std6ranges3__45__cpo7advanceE[1];
.global .align 1 .b8 _ZN34_INTERNAL_131f70bc_4_k_cu_f4d933f04cuda3std6ranges3__45__cpo9iter_swapE[1];
.global .align 1 .b8 _ZN34_INTERNAL_131f70bc_4_k_cu_f4d933f04cuda3std6ranges3__45__cpo4nextE[1];
.global .align 1 .b8 _ZN34_INTERNAL_131f70bc_4_k_cu_f4d933f04cuda3std6ranges3__45__cpo4prevE[1];
.global .align 1 .b8 _ZN34_INTERNAL_131f70bc_4_k_cu_f4d933f04cuda3std6ranges3__45__cpo4dataE[1];
.global .align 1 .b8 _ZN34_INTERNAL_131f70bc_4_k_cu_f4d933f04cuda3std6ranges3__45__cpo5cdataE[1];
.global .align 1 .b8 _ZN34_INTERNAL_131f70bc_4_k_cu_f4d933f04cuda3std6ranges3__45__cpo4sizeE[1];
.global .align 1 .b8 _ZN34_INTERNAL_131f70bc_4_k_cu_f4d933f04cuda3std6ranges3__45__cpo5ssizeE[1];
.global .align 1 .b8 _ZN34_INTERNAL_131f70bc_4_k_cu_f4d933f04cuda3std6ranges3__45__cpo8distanceE[1];
.global .align 1 .b8 _ZN34_INTERNAL_131f70bc_4_k_cu_f4d933f06thrust24THRUST_300001_SM_1000_NS6system6detail10sequential3seqE[1];

.visible .entry back_project(
	.param .u64 .ptr .align 1 back_project_param_0,
	.param .u64 .ptr .align 1 back_project_param_1,
	.param .u64 .ptr .align 1 back_project_param_2,
	.param .u32 back_project_param_3,
	.param .u32 back_project_param_4
)
{
	.reg .pred 	%p<20>;
	.reg .b32 	%r<129>;
	.reg .b32 	%f<103>;
	.reg .b64 	%rd<108>;

	ld.param.u32 	%r70, [back_project_param_4];
	setp.lt.s32 	%p1, %r70, 1;
	mov.f32 	%f102, 0f00000000;
	@%p1 bra 	$L__BB0_35;
	add.s32 	%r71, %r70, 511;
	shr.u32 	%r72, %r71, 9;
	mov.u32 	%r1, %ntid.x;
	mov.u32 	%r127, %tid.x;
	mov.u32 	%r73, %ctaid.x;
	neg.s32 	%r128, %r72;
	mad.lo.s32 	%r126, %r70, %r73, %r127;
	shl.b32 	%r74, %r1, 1;
	add.s32 	%r125, %r126, %r74;
	mad.lo.s32 	%r124, %r1, 3, %r126;
	shl.b32 	%r75, %r1, 2;
	add.s32 	%r123, %r126, %r75;
	mad.lo.s32 	%r122, %r1, 5, %r126;
	mad.lo.s32 	%r121, %r1, 6, %r126;
	mad.lo.s32 	%r120, %r1, 7, %r126;
	shl.b32 	%r76, %r1, 3;
	add.s32 	%r119, %r126, %r76;
	mad.lo.s32 	%r118, %r1, 9, %r126;
	mad.lo.s32 	%r117, %r1, 10, %r126;
	mad.lo.s32 	%r116, %r1, 11, %r126;
	mad.lo.s32 	%r115, %r1, 12, %r126;
	mad.lo.s32 	%r114, %r1, 13, %r126;
	mad.lo.s32 	%r113, %r1, 14, %r126;
	mad.lo.s32 	%r112, %r1, 15, %r126;
	add.s32 	%r111, %r126, %r1;
	mov.f32 	%f102, 0f00000000;
$L__BB0_2:
	ld.param.u64 	%rd100, [back_project_param_2];
	ld.param.u64 	%rd90, [back_project_param_1];
	cvta.to.global.u64 	%rd1, %rd100;
	cvta.to.global.u64 	%rd2, %rd90;
	setp.ge.s32 	%p2, %r127, %r70;
	mov.f32 	%f86, 0f00000000;
	@%p2 bra 	$L__BB0_4;
	mul.wide.u32 	%rd6, %r126, 4;
	add.s64 	%rd7, %rd2, %rd6;
	ld.global.nc.u32 	%r77, [%rd7];
	mul.wide.s32 	%rd8, %r77, 4;
	add.s64 	%rd9, %rd1, %rd8;
	ld.global.nc.f32 	%f86, [%rd9];
$L__BB0_4:
	add.s32 	%r38, %r1, %r127;
	setp.ge.s32 	%p3, %r38, %r70;
	mov.f32 	%f87, 0f00000000;
	@%p3 bra 	$L__BB0_6;
	mul.wide.u32 	%rd10, %r111, 4;
	add.s64 	%rd11, %rd2, %rd10;
	ld.global.nc.u32 	%r78, [%rd11];
	mul.wide.s32 	%rd12, %r78, 4;
	add.s64 	%rd13, %rd1, %rd12;
	ld.global.nc.f32 	%f87, [%rd13];
$L__BB0_6:
	add.s32 	%r39, %r1, %r38;
	setp.ge.s32 	%p4, %r39, %r70;
	mov.f32 	%f88, 0f00000000;
	@%p4 bra 	$L__BB0_8;
	mul.wide.u32 	%rd14, %r125, 4;
	add.s64 	%rd15, %rd2, %rd14;
	ld.global.nc.u32 	%r79, [%rd15];
	mul.wide.s32 	%rd16, %r79, 4;
	add.s64 	%rd17, %rd1, %rd16;
	ld.global.nc.f32 	%f88, [%rd17];
$L__BB0_8:
	add.s32 	%r40, %r1, %r39;
	setp.ge.s32 	%p5, %r40, %r70;
	mov.f32 	%f89, 0f00000000;
	@%p5 bra 	$L__BB0_10;
	mul.wide.u32 	%rd18, %r124, 4;
	add.s64 	%rd19, %rd2, %rd18;
	ld.global.nc.u32 	%r80, [%rd19];
	mul.wide.s32 	%rd20, %r80, 4;
	add.s64 	%rd21, %rd1, %rd20;
	ld.global.nc.f32 	%f89, [%rd21];
$L__BB0_10:
	add.s32 	%r41, %r1, %r40;
	setp.ge.s32 	%p6, %r41, %r70;
	mov.f32 	%f90, 0f00000000;
	@%p6 bra 	$L__BB0_12;
	mul.wide.u32 	%rd22, %r123, 4;
	add.s64 	%rd23, %rd2, %rd22;
	ld.global.nc.u32 	%r81, [%rd23];
	mul.wide.s32 	%rd24, %r81, 4;
	add.s64 	%rd25, %rd1, %rd24;
	ld.global.nc.f32 	%f90, [%rd25];
$L__BB0_12:
	add.s32 	%r42, %r1, %r41;
	setp.ge.s32 	%p7, %r42, %r70;
	mov.f32 	%f91, 0f00000000;
	@%p7 bra 	$L__BB0_14;
	mul.wide.u32 	%rd26, %r122, 4;
	add.s64 	%rd27, %rd2, %rd26;
	ld.global.nc.u32 	%r82, [%rd27];
	mul.wide.s32 	%rd28, %r82, 4;
	add.s64 	%rd29, %rd1, %rd28;
	ld.global.nc.f32 	%f91, [%rd29];
$L__BB0_14:
	add.s32 	%r43, %r1, %r42;
	setp.ge.s32 	%p8, %r43, %r70;
	mov.f32 	%f92, 0f00000000;
	@%p8 bra 	$L__BB0_16;
	mul.wide.u32 	%rd30, %r121, 4;
	add.s64 	%rd31, %rd2, %rd30;
	ld.global.nc.u32 	%r83, [%rd31];
	mul.wide.s32 	%rd32, %r83, 4;
	add.s64 	%rd33, %rd1, %rd32;
	ld.global.nc.f32 	%f92, [%rd33];
$L__BB0_16:
	add.s32 	%r44, %r1, %r43;
	setp.ge.s32 	%p9, %r44, %r70;
	mov.f32 	%f93, 0f00000000;
	@%p9 bra 	$L__BB0_18;
	ld.param.u64 	%rd91, [back_project_param_1];
	cvta.to.global.u64 	%rd34, %rd91;
	mul.wide.u32 	%rd35, %r120, 4;
	add.s64 	%rd36, %rd34, %rd35;
	ld.global.nc.u32 	%r84, [%rd36];
	mul.wide.s32 	%rd37, %r84, 4;
	add.s64 	%rd38, %rd1, %rd37;
	ld.global.nc.f32 	%f93, [%rd38];
$L__BB0_18:
	add.s32 	%r45, %r1, %r44;
	setp.ge.s32 	%p10, %r45, %r70;
	mov.f32 	%f94, 0f00000000;
	@%p10 bra 	$L__BB0_20;
	ld.param.u64 	%rd92, [back_project_param_1];
	cvta.to.global.u64 	%rd39, %rd92;
	mul.wide.u32 	%rd40, %r119, 4;
	add.s64 	%rd41, %rd39, %rd40;
	ld.global.nc.u32 	%r85, [%rd41];
	mul.wide.s32 	%rd42, %r85, 4;
	add.s64 	%rd43, %rd1, %rd42;
	ld.global.nc.f32 	%f94, [%rd43];
$L__BB0_20:
	add.s32 	%r46, %r1, %r45;
	setp.ge.s32 	%p11, %r46, %r70;
	mov.f32 	%f95, 0f00000000;
	@%p11 bra 	$L__BB0_22;
	ld.param.u64 	%rd101, [back_project_param_2];
	ld.param.u64 	%rd93, [back_project_param_1];
	cvta.to.global.u64 	%rd44, %rd93;
	mul.wide.u32 	%rd45, %r118, 4;
	add.s64 	%rd46, %rd44, %rd45;
	ld.global.nc.u32 	%r86, [%rd46];
	cvta.to.global.u64 	%rd47, %rd101;
	mul.wide.s32 	%rd48, %r86, 4;
	add.s64 	%rd49, %rd47, %rd48;
	ld.global.nc.f32 	%f95, [%rd49];
$L__BB0_22:
	add.s32 	%r47, %r1, %r46;
	setp.ge.s32 	%p12, %r47, %r70;
	mov.f32 	%f96, 0f00000000;
	@%p12 bra 	$L__BB0_24;
	ld.param.u64 	%rd102, [back_project_param_2];
	ld.param.u64 	%rd94, [back_project_param_1];
	cvta.to.global.u64 	%rd50, %rd94;
	mul.wide.u32 	%rd51, %r117, 4;
	add.s64 	%rd52, %rd50, %rd51;
	ld.global.nc.u32 	%r87, [%rd52];
	cvta.to.global.u64 	%rd53, %rd102;
	mul.wide.s32 	%rd54, %r87, 4;
	add.s64 	%rd55, %rd53, %rd54;
	ld.global.nc.f32 	%f96, [%rd55];
$L__BB0_24:
	add.s32 	%r48, %r1, %r47;
	setp.ge.s32 	%p13, %r48, %r70;
	mov.f32 	%f97, 0f00000000;
	@%p13 bra 	$L__BB0_26;
	ld.param.u64 	%rd103, [back_project_param_2];
	ld.param.u64 	%rd95, [back_project_param_1];
	cvta.to.global.u64 	%rd56, %rd95;
	mul.wide.u32 	%rd57, %r116, 4;
	add.s64 	%rd58, %rd56, %rd57;
	ld.global.nc.u32 	%r88, [%rd58];
	cvta.to.global.u64 	%rd59, %rd103;
	mul.wide.s32 	%rd60, %r88, 4;
	add.s64 	%rd61, %rd59, %rd60;
	ld.global.nc.f32 	%f97, [%rd61];
$L__BB0_26:
	add.s32 	%r49, %r1, %r48;
	setp.ge.s32 	%p14, %r49, %r70;
	mov.f32 	%f98, 0f00000000;
	@%p14 bra 	$L__BB0_28;
	ld.param.u64 	%rd104, [back_project_param_2];
	ld.param.u64 	%rd96, [back_project_param_1];
	cvta.to.global.u64 	%rd62, %rd96;
	mul.wide.u32 	%rd63, %r115, 4;
	add.s64 	%rd64, %rd62, %rd63;
	ld.global.nc.u32 	%r89, [%rd64];
	cvta.to.global.u64 	%rd65, %rd104;
	mul.wide.s32 	%rd66, %r89, 4;
	add.s64 	%rd67, %rd65, %rd66;
	ld.global.nc.f32 	%f98, [%rd67];
$L__BB0_28:
	add.s32 	%r50, %r1, %r49;
	setp.ge.s32 	%p15, %r50, %r70;
	mov.f32 	%f99, 0f00000000;
	@%p15 bra 	$L__BB0_30;
	ld.param.u64 	%rd105, [back_project_param_2];
	ld.param.u64 	%rd97, [back_project_param_1];
	cvta.to.global.u64 	%rd68, %rd97;
	mul.wide.u32 	%rd69, %r114, 4;
	add.s64 	%rd70, %rd68, %rd69;
	ld.global.nc.u32 	%r90, [%rd70];
	cvta.to.global.u64 	%rd71, %rd105;
	mul.wide.s32 	%rd72, %r90, 4;
	add.s64 	%rd73, %rd71, %rd72;
	ld.global.nc.f32 	%f99, [%rd73];
$L__BB0_30:
	add.s32 	%r51, %r1, %r50;
	setp.ge.s32 	%p16, %r51, %r70;
	mov.f32 	%f100, 0f00000000;
	@%p16 bra 	$L__BB0_32;
	ld.param.u64 	%rd106, [back_project_param_2];
	ld.param.u64 	%rd98, [back_project_param_1];
	cvta.to.global.u64 	%rd74, %rd98;
	mul.wide.u32 	%rd75, %r113, 4;
	add.s64 	%rd76, %rd74, %rd75;
	ld.global.nc.u32 	%r91, [%rd76];
	cvta.to.global.u64 	%rd77, %rd106;
	mul.wide.s32 	%rd78, %r91, 4;
	add.s64 	%rd79, %rd77, %rd78;
	ld.global.nc.f32 	%f100, [%rd79];
$L__BB0_32:
	add.s32 	%r92, %r1, %r51;
	setp.ge.s32 	%p17, %r92, %r70;
	mov.f32 	%f101, 0f00000000;
	@%p17 bra 	$L__BB0_34;
	ld.param.u64 	%rd107, [back_project_param_2];
	ld.param.u64 	%rd99, [back_project_param_1];
	cvta.to.global.u64 	%rd80, %rd99;
	mul.wide.u32 	%rd81, %r112, 4;
	add.s64 	%rd82, %rd80, %rd81;
	ld.global.nc.u32 	%r93, [%rd82];
	cvta.to.global.u64 	%rd83, %rd107;
	mul.wide.s32 	%rd84, %r93, 4;
	add.s64 	%rd85, %rd83, %rd84;
	ld.global.nc.f32 	%f101, [%rd85];
$L__BB0_34:
	bar.sync 	0;
	add.f32 	%f69, %f86, %f87;
	add.f32 	%f70, %f88, %f89;
	add.f32 	%f71, %f90, %f91;
	add.f32 	%f72, %f92, %f93;
	add.f32 	%f73, %f94, %f95;
	add.f32 	%f74, %f96, %f97;
	add.f32 	%f75, %f98, %f99;
	add.f32 	%f76, %f100, %f101;
	add.f32 	%f77, %f69, %f70;
	add.f32 	%f78, %f71, %f72;
	add.f32 	%f79, %f73, %f74;
	add.f32 	%f80, %f75, %f76;
	add.f32 	%f81, %f77, %f78;
	add.f32 	%f82, %f79, %f80;
	add.f32 	%f56, %f81, %f82;
	mov.b32 	%r94, 1;
	mov.b32 	%r107, 31;
	mov.b32 	%r108, -1;
	// begin inline asm
	{  .reg .f32 r0;  .reg .pred p;  shfl.sync.down.b32 r0|p, %f56, %r94, %r107, %r108;  @p add.f32 r0, r0, %f56;  mov.f32 %f54, r0;}
	// end inline asm
	mov.b32 	%r97, 2;
	// begin inline asm
	{  .reg .f32 r0;  .reg .pred p;  shfl.sync.down.b32 r0|p, %f54, %r97, %r107, %r108;  @p add.f32 r0, r0, %f54;  mov.f32 %f57, r0;}
	// end inline asm
	mov.b32 	%r100, 4;
	// begin inline asm
	{  .reg .f32 r0;  .reg .pred p;  shfl.sync.down.b32 r0|p, %f57, %r100, %r107, %r108;  @p add.f32 r0, r0, %f57;  mov.f32 %f60, r0;}
	// end inline asm
	mov.b32 	%r103, 8;
	// begin inline asm
	{  .reg .f32 r0;  .reg .pred p;  shfl.sync.down.b32 r0|p, %f60, %r103, %r107, %r108;  @p add.f32 r0, r0, %f60;  mov.f32 %f63, r0;}
	// end inline asm
	mov.b32 	%r106, 16;
	// begin inline asm
	{  .reg .f32 r0;  .reg .pred p;  shfl.sync.down.b32 r0|p, %f63, %r106, %r107, %r108;  @p add.f32 r0, r0, %f63;  mov.f32 %f66, r0;}
	// end inline asm
	bar.sync 	0;
	add.f32 	%f102, %f102, %f66;
	add.s32 	%r128, %r128, 1;
	setp.ne.s32 	%p18, %r128, 0;
	add.s32 	%r127, %r127, 512;
	add.s32 	%r126, %r126, 512;
	add.s32 	%r125, %r125, 512;
	add.s32 	%r124, %r124, 512;
	add.s32 	%r123, %r123, 512;
	add.s32 	%r122, %r122, 512;
	add.s32 	%r121, %r121, 512;
	add.s32 	%r120, %r120, 512;
	add.s32 	%r119, %r119, 512;
	add.s32 	%r118, %r118, 512;
	add.s32 	%r117, %r117, 512;
	add.s32 	%r116, %r116, 512;
	add.s32 	%r115, %r115, 512;
	add.s32 	%r114, %r114, 512;
	add.s32 	%r113, %r113, 512;
	add.s32 	%r112, %r112, 512;
	add.s32 	%r111, %r111, 512;
	@%p18 bra 	$L__BB0_2;
$L__BB0_35:
	mov.u32 	%r109, %tid.x;
	setp.ne.s32 	%p19, %r109, 0;
	@%p19 bra 	$L__BB0_37;
	ld.param.u64 	%rd89, [back_project_param_0];
	mov.u32 	%r110, %ctaid.x;
	cvta.to.global.u64 	%rd86, %rd89;
	mul.wide.u32 	%rd87, %r110, 4;
	add.s64 	%rd88, %rd86, %rd87;
	ld.global.f32 	%f83, [%rd88];
	add.f32 	%f84, %f102, %f83;
	st.global.f32 	[%rd88], %f84;
$L__BB0_37:
	ret;

}
	// .globl	project
.visible .entry project(
	.param .u64 .ptr .align 1 project_param_0,
	.param .u64 .ptr .align 1 project_param_1,
	.param .u64 .ptr .align 1 project_param_2,
	.param .u32 project_param_3,
	.param .u32 project_param_4
)
{
	.reg .pred 	%p<2>;
	.reg .b32 	%r<10>;
	.reg .b32 	%f<3>;
	.reg .b64 	%rd<13>;

	ld.param.u64 	%rd1, [project_param_0];
	ld.param.u64 	%rd2, [project_param_1];
	ld.param.u64 	%rd3, [project_param_2];
	ld.param.u32 	%r3, [project_param_3];
	ld.param.u32 	%r2, [project_param_4];
	mov.u32 	%r4, %tid.x;
	mov.u32 	%r5, %ntid.x;
	mov.u32 	%r6, %ctaid.x;
	mad.lo.s32 	%r1, %r5, %r6, %r4;
	mul.lo.s32 	%r7, %r2, %r3;
	setp.ge.s32 	%p1, %r1, %r7;
	@%p1 bra 	$L__BB1_2;
	cvta.to.global.u64 	%rd4, %rd2;
	cvta.to.global.u64 	%rd5, %rd3;
	cvta.to.global.u64 	%rd6, %rd1;
	mul.wide.s32 	%rd7, %r1, 4;
	add.s64 	%rd8, %rd4, %rd7;
	ld.global.nc.u32 	%r8, [%rd8];
	mul.wide.s32 	%rd9, %r8, 4;
	add.s64 	%rd10, %rd6, %rd9;
	div.s32 	%r9, %r1, %r2;
	mul.wide.s32 	%rd11, %r9, 4;
	add.s64 	%rd12, %rd5, %rd11;
	ld.global.nc.f32 	%f1, [%rd12];
	atom.global.add.f32 	%f2, [%rd10], %f1;
$L__BB1_2:
	ret;

}
	// .globl	clip
.visible .entry clip(
	.param .u64 .ptr .align 1 clip_param_0,
	.param .u32 clip_param_1,
	.param .f64 clip_param_2
)
{
	.reg .pred 	%p<3>;
	.reg .b32 	%r<6>;
	.reg .b32 	%f<3>;
	.reg .b64 	%rd<5>;
	.reg .b64 	%fd<2>;

	ld.param.u64 	%rd2, [clip_param_0];
	ld.param.u32 	%r2, [clip_param_1];
	ld.param.f64 	%fd1, [clip_param_2];
	mov.u32 	%r3, %tid.x;
	mov.u32 	%r4, %ntid.x;
	mov.u32 	%r5, %ctaid.x;
	mad.lo.s32 	%r1, %r4, %r5, %r3;
	setp.ge.s32 	%p1, %r1, %r2;
	@%p1 bra 	$L__BB2_3;
	cvta.to.global.u64 	%rd3, %rd2;
	mul.wide.s32 	%rd4, %r1, 4;
	add.s64 	%rd1, %rd3, %rd4;
	ld.global.f32 	%f2, [%rd1];
	cvt.rn.f32.f64 	%f1, %fd1;
	setp.geu.f32 	%p2, %f2, %f1;
	@%p2 bra 	$L__BB2_3;
	st.global.f32 	[%rd1], %f1;
$L__BB2_3:
	ret;

}
	// .globl	find_difference_profile
.visible .entry find_difference_profile(
	.param .u64 .ptr .align 1 find_difference_profile_param_0,
	.param .u64 .ptr .align 1 find_difference_profile_param_1,
	.param .u64 .ptr .align 1 find_difference_profile_param_2,
	.param .u32 find_difference_profile_param_3
)
{
	.reg .pred 	%p<3>;
	.reg .b32 	%r<11>;
	.reg .b32 	%f<4>;
	.reg .b64 	%rd<11>;

	ld.param.u64 	%rd4, [find_difference_profile_param_0];
	ld.param.u64 	%rd5, [find_difference_profile_param_1];
	ld.param.u64 	%rd6, [find_difference_profile_param_2];
	ld.param.u32 	%r6, [find_difference_profile_param_3];
	mov.u32 	%r7, %tid.x;
	mov.u32 	%r1, %ntid.x;
	mov.u32 	%r8, %ctaid.x;
	mad.lo.s32 	%r10, %r1, %r8, %r7;
	setp.ge.s32 	%p1, %r10, %r6;
	@%p1 bra 	$L__BB3_3;
	mov.u32 	%r9, %nctaid.x;
	mul.lo.s32 	%r3, %r1, %r9;
	cvta.to.global.u64 	%rd1, %rd6;
	cvta.to.global.u64 	%rd2, %rd5;
	cvta.to.global.u64 	%rd3, %rd4;
$L__BB3_2:
	mul.wide.s32 	%rd7, %r10, 4;
	add.s64 	%rd8, %rd1, %rd7;
	ld.global.nc.f32 	%f1, [%rd8];
	add.s64 	%rd9, %rd2, %rd7;
	ld.global.nc.f32 	%f2, [%rd9];
	sub.f32 	%f3, %f1, %f2;
	add.s64 	%rd10, %rd3, %rd7;
	st.global.f32 	[%rd10], %f3;
	add.s32 	%r10, %r10, %r3;
	setp.lt.s32 	%p2, %r10, %r6;
	@%p2 bra 	$L__BB3_2;
$L__BB3_3:
	ret;

}
	// .globl	compensate_particle_amount
.visible .entry compensate_particle_amount(
	.param .u64 .ptr .align 1 compensate_particle_amount_param_0,
	.param .u64 .ptr .align 1 compensate_particle_amount_param_1,
	.param .u32 compensate_particle_amount_param_2,
	.param .u32 compensate_particle_amount_param_3
)
{
	.reg .pred 	%p<2>;
	.reg .b32 	%r<8>;
	.reg .b32 	%f<4>;
	.reg .b64 	%rd<8>;

	ld.param.u64 	%rd1, [compensate_particle_amount_param_0];
	ld.param.u64 	%rd2, [compensate_particle_amount_param_1];
	ld.param.u32 	%r2, [compensate_particle_amount_param_2];
	ld.param.u32 	%r3, [compensate_particle_amount_param_3];
	mov.u32 	%r4, %tid.x;
	mov.u32 	%r5, %ntid.x;
	mov.u32 	%r6, %ctaid.x;
	mad.lo.s32 	%r1, %r5, %r6, %r4;
	mul.lo.s32 	%r7, %r3, %r2;
	setp.ge.s32 	%p1, %r1, %r7;
	@%p1 bra 	$L__BB4_2;
	cvta.to.global.u64 	%rd3, %rd2;
	cvta.to.global.u64 	%rd4, %rd1;
	mul.wide.s32 	%rd5, %r1, 4;
	add.s64 	%rd6, %rd3, %rd5;
	ld.global.nc.f32 	%f1, [%rd6];
	add.s64 	%rd7, %rd4, %rd5;
	ld.global.f32 	%f2, [%rd7];
	mul.f32 	%f3, %f1, %f2;
	st.global.f32 	[%rd7], %f3;
$L__BB4_2:
	ret;

}
	// .globl	count_particles_in_bin
.visible .entry count_particles_in_bin(
	.param .u64 .ptr .align 1 count_particles_in_bin_param_0,
	.param .u64 .ptr .align 1 count_particles_in_bin_param_1,
	.param .u32 count_particles_in_bin_param_2,
	.param .u32 count_particles_in_bin_param_3,
	.param .u32 count_particles_in_bin_param_4
)
{
	.reg .pred 	%p<2>;
	.reg .b32 	%r<12>;
	.reg .b32 	%f<2>;
	.reg .b64 	%rd<9>;

	ld.param.u64 	%rd1, [count_particles_in_bin_param_0];
	ld.param.u64 	%rd2, [count_particles_in_bin_param_1];
	ld.param.u32 	%r2, [count_particles_in_bin_param_2];
	ld.param.u32 	%r4, [count_particles_in_bin_param_3];
	ld.param.u32 	%r3, [count_particles_in_bin_param_4];
	mov.u32 	%r5, %tid.x;
	mov.u32 	%r6, %ntid.x;
	mov.u32 	%r7, %ctaid.x;
	mad.lo.s32 	%r1, %r6, %r7, %r5;
	mul.lo.s32 	%r8, %r4, %r2;
	setp.ge.s32 	%p1, %r1, %r8;
	@%p1 bra 	$L__BB5_2;
	cvta.to.global.u64 	%rd3, %rd2;
	cvta.to.global.u64 	%rd4, %rd1;
	rem.s32 	%r9, %r1, %r2;
	mul.wide.s32 	%rd5, %r1, 4;
	add.s64 	%rd6, %rd3, %rd5;
	ld.global.nc.u32 	%r10, [%rd6];
	mad.lo.s32 	%r11, %r9, %r3, %r10;
	mul.wide.s32 	%rd7, %r11, 4;
	add.s64 	%rd8, %rd4, %rd7;
	atom.global.add.f32 	%f1, [%rd8], 0f3F800000;
$L__BB5_2:
	ret;

}
	// .globl	calculate_reciprocal
.visible .entry calculate_reciprocal(
	.param .u64 .ptr .align 1 calculate_reciprocal_param_0,
	.param .u32 calculate_reciprocal_param_1,
	.param .u32 calculate_reciprocal_param_2,
	.param .f64 calculate_reciprocal_param_3
)
{
	.reg .pred 	%p<3>;
	.reg .b32 	%r<8>;
	.reg .b32 	%f<5>;
	.reg .b64 	%rd<5>;
	.reg .b64 	%fd<2>;

	ld.param.u64 	%rd1, [calculate_reciprocal_param_0];
	ld.param.u32 	%r2, [calculate_reciprocal_param_1];
	ld.param.u32 	%r3, [calculate_reciprocal_param_2];
	ld.param.f64 	%fd1, [calculate_reciprocal_param_3];
	mul.lo.s32 	%r4, %r3, %r2;
	mov.u32 	%r5, %tid.x;
	mov.u32 	%r6, %ntid.x;
	mov.u32 	%r7, %ctaid.x;
	mad.lo.s32 	%r1, %r6, %r7, %r5;
	setp.ge.s32 	%p1, %r1, %r4;
	@%p1 bra 	$L__BB6_2;
	cvta.to.global.u64 	%rd2, %rd1;
	mul.wide.s32 	%rd3, %r1, 4;
	add.s64 	%rd4, %rd2, %rd3;
	ld.global.f32 	%f1, [%rd4];
	setp.eq.f32 	%p2, %f1, 0f00000000;
	selp.f32 	%f2, 0f3F800000, %f1, %p2;
	cvt.rn.f32.f64 	%f3, %fd1;
	div.rn.f32 	%f4, %f3, %f2;
	st.global.f32 	[%rd4], %f4;
$L__BB6_2:
	ret;

}
	// .globl	create_flat_points
.visible .entry create_flat_points(
	.param .u64 .ptr .align 1 create_flat_points_param_0,
	.param .u32 create_flat_points_param_1,
	.param .u32 create_flat_points_param_2,
	.param .u32 create_flat_points_param_3
)
{
	.reg .pred 	%p<2>;
	.reg .b32 	%r<12>;
	.reg .b64 	%rd<5>;

	ld.param.u64 	%rd1, [create_flat_points_param_0];
	ld.param.u32 	%r4, [create_flat_points_param_1];
	ld.param.u32 	%r2, [create_flat_points_param_2];
	ld.param.u32 	%r3, [create_flat_points_param_3];
	mov.u32 	%r5, %tid.x;
	mov.u32 	%r6, %ntid.x;
	mov.u32 	%r7, %ctaid.x;
	mad.lo.s32 	%r1, %r6, %r7, %r5;
	mul.lo.s32 	%r8, %r2, %r4;
	setp.ge.s32 	%p1, %r1, %r8;
	@%p1 bra 	$L__BB7_2;
	cvta.to.global.u64 	%rd2, %rd1;
	rem.s32 	%r9, %r1, %r2;
	mul.wide.s32 	%rd3, %r1, 4;
	add.s64 	%rd4, %rd2, %rd3;
	ld.global.u32 	%r10, [%rd4];
	mad.lo.s32 	%r11, %r9, %r3, %r10;
	st.global.u32 	[%rd4], %r11;
$L__BB7_2:
	ret;

}


// ===== COMPILED SASS (sm_100) =====

	.target	sm_100

	.elftype	@"ET_EXEC"


//--------------------- .note.nv.tkinfo           --------------------------
	.section	.note.nv.tkinfo,"",@"SHT_NOTE"
	.sectionflags	@"SHF_NOTE_NV_TKINFO"
	.tkinfo
        /*0018*/ 	.word	0x00000002
        /*0030*/ 	.string	""
        /*0030*/ 	.string	"ptxas"
        /*0030*/ 	.string	"Cuda compilation tools, release 13.0, V13.0.88"
        /*0030*/ 	.string	"Build cuda_13.0.r13.0/compiler.36424714_0"
        /*0030*/ 	.string	"-arch sm_100 -m 64 "



//--------------------- .note.nv.cuinfo           --------------------------
	.section	.note.nv.cuinfo,"",@"SHT_NOTE"
	.sectionflags	@"SHF_NOTE_NV_CUINFO"
        /*0018*/ 	.short	0x0002
        /*001a*/ 	.short	0x0064
        /*001c*/ 	.short	0x0082
	.zero		2


//--------------------- .nv.info                  --------------------------
	.section	.nv.info,"",@"SHT_CUDA_INFO"
	.align	4


	//----- nvinfo : EIATTR_REGCOUNT
	.align		4
        /*0000*/ 	.byte	0x04, 0x2f
        /*0002*/ 	.short	(.L_29 - .L_28)
	.align		4
.L_28:
        /*0004*/ 	.word	index@(back_project)
        /*0008*/ 	.word	0x00000028


	//----- nvinfo : EIATTR_FRAME_SIZE
	.align		4
.L_29:
        /*000c*/ 	.byte	0x04, 0x11
        /*000e*/ 	.short	(.L_31 - .L_30)
	.align		4
.L_30:
        /*0010*/ 	.word	index@(back_project)
        /*0014*/ 	.word	0x00000000


	//----- nvinfo : EIATTR_REGCOUNT
	.align		4
.L_31:
        /*0018*/ 	.byte	0x04, 0x2f
        /*001a*/ 	.short	(.L_33 - .L_32)
	.align		4
.L_32:
        /*001c*/ 	.word	index@(project)
        /*0020*/ 	.word	0x0000000c


	//----- nvinfo : EIATTR_FRAME_SIZE
	.align		4
.L_33:
        /*0024*/ 	.byte	0x04, 0x11
        /*0026*/ 	.short	(.L_35 - .L_34)
	.align		4
.L_34:
        /*0028*/ 	.word	index@(project)
        /*002c*/ 	.word	0x00000000


	//----- nvinfo : EIATTR_REGCOUNT
	.align		4
.L_35:
        /*0030*/ 	.byte	0x04, 0x2f
        /*0032*/ 	.short	(.L_37 - .L_36)
	.align		4
.L_36:
        /*0034*/ 	.word	index@(clip)
        /*0038*/ 	.word	0x00000008


	//----- nvinfo : EIATTR_FRAME_SIZE
	.align		4
.L_37:
        /*003c*/ 	.byte	0x04, 0x11
        /*003e*/ 	.short	(.L_39 - .L_38)
	.align		4
.L_38:
        /*0040*/ 	.word	index@(clip)
        /*0044*/ 	.word	0x00000000


	//----- nvinfo : EIATTR_REGCOUNT
	.align		4
.L_39:
        /*0048*/ 	.byte	0x04, 0x2f
        /*004a*/ 	.short	(.L_41 - .L_40)
	.align		4
.L_40:
        /*004c*/ 	.word	index@(find_difference_profile)
        /*0050*/ 	.word	0x00000012


	//----- nvinfo : EIATTR_FRAME_SIZE
	.align		4
.L_41:
        /*0054*/ 	.byte	0x04, 0x11
        /*0056*/ 	.short	(.L_43 - .L_42)
	.align		4
.L_42:
        /*0058*/ 	.word	index@(find_difference_profile)
        /*005c*/ 	.word	0x00000000


	//----- nvinfo : EIATTR_REGCOUNT
	.align		4
.L_43:
        /*0060*/ 	.byte	0x04, 0x2f
        /*0062*/ 	.short	(.L_45 - .L_44)
	.align		4
.L_44:
        /*0064*/ 	.word	index@(compensate_particle_amount)
        /*0068*/ 	.word	0x0000000a


	//----- nvinfo : EIATTR_FRAME_SIZE
	.align		4
.L_45:
        /*006c*/ 	.byte	0x04, 0x11
        /*006e*/ 	.short	(.L_47 - .L_46)
	.align		4
.L_46:
        /*0070*/ 	.word	index@(compensate_particle_amount)
        /*0074*/ 	.word	0x00000000


	//----- nvinfo : EIATTR_REGCOUNT
	.align		4
.L_47:
        /*0078*/ 	.byte	0x04, 0x2f
        /*007a*/ 	.short	(.L_49 - .L_48)
	.align		4
.L_48:
        /*007c*/ 	.word	index@(count_particles_in_bin)
        /*0080*/ 	.word	0x00000010


	//----- nvinfo : EIATTR_FRAME_SIZE
	.align		4
.L_49:
        /*0084*/ 	.byte	0x04, 0x11
        /*0086*/ 	.short	(.L_51 - .L_50)
	.align		4
.L_50:
        /*0088*/ 	.word	index@(count_particles_in_bin)
        /*008c*/ 	.word	0x00000000


	//----- nvinfo : EIATTR_REGCOUNT
	.align		4
.L_51:
        /*0090*/ 	.byte	0x04, 0x2f
        /*0092*/ 	.short	(.L_53 - .L_52)
	.align		4
.L_52:
        /*0094*/ 	.word	index@(calculate_reciprocal)
        /*0098*/ 	.word	0x00000010


	//----- nvinfo : EIATTR_FRAME_SIZE
	.align		4
.L_53:
        /*009c*/ 	.byte	0x04, 0x11
        /*009e*/ 	.short	(.L_55 - .L_54)
	.align		4
.L_54:
        /*00a0*/ 	.word	index@($__internal_0_$__cuda_sm3x_div_rn_noftz_f32_slowpath)
        /*00a4*/ 	.word	0x00000000


	//----- nvinfo : EIATTR_FRAME_SIZE
	.align		4
.L_55:
        /*00a8*/ 	.byte	0x04, 0x11
        /*00aa*/ 	.short	(.L_57 - .L_56)
	.align		4
.L_56:
        /*00ac*/ 	.word	index@(calculate_reciprocal)
        /*00b0*/ 	.word	0x00000000


	//----- nvinfo : EIATTR_REGCOUNT
	.align		4
.L_57:
        /*00b4*/ 	.byte	0x04, 0x2f
        /*00b6*/ 	.short	(.L_59 - .L_58)
	.align		4
.L_58:
        /*00b8*/ 	.word	index@(create_flat_points)
        /*00bc*/ 	.word	0x00000012


	//----- nvinfo : EIATTR_FRAME_SIZE
	.align		4
.L_59:
        /*00c0*/ 	.byte	0x04, 0x11
        /*00c2*/ 	.short	(.L_61 - .L_60)
	.align		4
.L_60:
        /*00c4*/ 	.word	index@(create_flat_points)
        /*00c8*/ 	.word	0x00000000


	//----- nvinfo : EIATTR_MIN_STACK_SIZE
	.align		4
.L_61:
        /*00cc*/ 	.byte	0x04, 0x12
        /*00ce*/ 	.short	(.L_63 - .L_62)
	.align		4
.L_62:
        /*00d0*/ 	.word	index@(create_flat_points)
        /*00d4*/ 	.word	0x00000000


	//----- nvinfo : EIATTR_MIN_STACK_SIZE
	.align		4
.L_63:
        /*00d8*/ 	.byte	0x04, 0x12
        /*00da*/ 	.short	(.L_65 - .L_64)
	.align		4
.L_64:
        /*00dc*/ 	.word	index@(calculate_reciprocal)
        /*00e0*/ 	.word	0x00000000


	//----- nvinfo : EIATTR_MIN_STACK_SIZE
	.align		4
.L_65:
        /*00e4*/ 	.byte	0x04, 0x12
        /*00e6*/ 	.short	(.L_67 - .L_66)
	.align		4
.L_66:
        /*00e8*/ 	.word	index@(count_particles_in_bin)
        /*00ec*/ 	.word	0x00000000


	//----- nvinfo : EIATTR_MIN_STACK_SIZE
	.align		4
.L_67:
        /*00f0*/ 	.byte	0x04, 0x12
        /*00f2*/ 	.short	(.L_69 - .L_68)
	.align		4
.L_68:
        /*00f4*/ 	.word	index@(compensate_particle_amount)
        /*00f8*/ 	.word	0x00000000


	//----- nvinfo : EIATTR_MIN_STACK_SIZE
	.align		4
.L_69:
        /*00fc*/ 	.byte	0x04, 0x12
        /*00fe*/ 	.short	(.L_71 - .L_70)
	.align		4
.L_70:
        /*0100*/ 	.word	index@(find_difference_profile)
        /*0104*/ 	.word	0x00000000


	//----- nvinfo : EIATTR_MIN_STACK_SIZE
	.align		4
.L_71:
        /*0108*/ 	.byte	0x04, 0x12
        /*010a*/ 	.short	(.L_73 - .L_72)
	.align		4
.L_72:
        /*010c*/ 	.word	index@(clip)
        /*0110*/ 	.word	0x00000000


	//----- nvinfo : EIATTR_MIN_STACK_SIZE
	.align		4
.L_73:
        /*0114*/ 	.byte	0x04, 0x12
        /*0116*/ 	.short	(.L_75 - .L_74)
	.align		4
.L_74:
        /*0118*/ 	.word	index@(project)
        /*011c*/ 	.word	0x00000000


	//----- nvinfo : EIATTR_MIN_STACK_SIZE
	.align		4
.L_75:
        /*0120*/ 	.byte	0x04, 0x12
        /*0122*/ 	.short	(.L_77 - .L_76)
	.align		4
.L_76:
        /*0124*/ 	.word	index@(back_project)
        /*0128*/ 	.word	0x00000000
.L_77:


//--------------------- .nv.compat                --------------------------
	.section	.nv.compat,"",@"SHT_CUDA_COMPAT_INFO"
	.align	4
        /*0000*/ 	.byte	0x02, 0x09, 0x00, 0x00, 0x02, 0x02, 0x01, 0x00, 0x02, 0x05, 0x05, 0x00, 0x03, 0x07, 0x01, 0x01
        /*0010*/ 	.byte	0x02, 0x03, 0x00, 0x00, 0x02, 0x06, 0x01, 0x00, 0x04, 0x0b, 0x08, 0x00, 0x01, 0x00, 0x00, 0x00
        /*0020*/ 	.byte	0x00, 0x00, 0x00, 0x00


//--------------------- .nv.info.create_flat_points --------------------------
	.section	.nv.info.create_flat_points,"",@"SHT_CUDA_INFO"
	.sectionflags	@""
	.align	4


	//----- nvinfo : EIATTR_CUDA_API_VERSION
	.align		4
        /*0000*/ 	.byte	0x04, 0x37
        /*0002*/ 	.short	(.L_79 - .L_78)
.L_78:
        /*0004*/ 	.word	0x00000082


	//----- nvinfo : EIATTR_KPARAM_INFO
	.align		4
.L_79:
        /*0008*/ 	.byte	0x04, 0x17
        /*000a*/ 	.short	(.L_81 - .L_80)
.L_80:
        /*000c*/ 	.word	0x00000000
        /*0010*/ 	.short	0x0003
        /*0012*/ 	.short	0x0010
        /*0014*/ 	.byte	0x00, 0xf0, 0x11, 0x00


	//----- nvinfo : EIATTR_KPARAM_INFO
	.align		4
.L_81:
        /*0018*/ 	.byte	0x04, 0x17
        /*001a*/ 	.short	(.L_83 - .L_82)
.L_82:
        /*001c*/ 	.word	0x00000000
        /*0020*/ 	.short	0x0002
        /*0022*/ 	.short	0x000c
        /*0024*/ 	.byte	0x00, 0xf0, 0x11, 0x00


	//----- nvinfo : EIATTR_KPARAM_INFO
	.align		4
.L_83:
        /*0028*/ 	.byte	0x04, 0x17
        /*002a*/ 	.short	(.L_85 - .L_84)
.L_84:
        /*002c*/ 	.word	0x00000000
        /*0030*/ 	.short	0x0001
        /*0032*/ 	.short	0x0008
        /*0034*/ 	.byte	0x00, 0xf0, 0x11, 0x00


	//----- nvinfo : EIATTR_KPARAM_INFO
	.align		4
.L_85:
        /*0038*/ 	.byte	0x04, 0x17
        /*003a*/ 	.short	(.L_87 - .L_86)
.L_86:
        /*003c*/ 	.word	0x00000000
        /*0040*/ 	.short	0x0000
        /*0042*/ 	.short	0x0000
        /*0044*/ 	.byte	0x00, 0xf5, 0x21, 0x00


	//----- nvinfo : EIATTR_SPARSE_MMA_MASK
	.align		4
.L_87:
        /*0048*/ 	.byte	0x03, 0x50
        /*004a*/ 	.short	0x0000


	//----- nvinfo : EIATTR_MAXREG_COUNT
	.align		4
        /*004c*/ 	.byte	0x03, 0x1b
        /*004e*/ 	.short	0x00ff


	//----- nvinfo : EIATTR_MERCURY_ISA_VERSION
	.align		4
        /*0050*/ 	.byte	0x03, 0x5f
        /*0052*/ 	.short	0x0101


	//----- nvinfo : EIATTR_VRC_CTA_INIT_COUNT
	.align		4
        /*0054*/ 	.byte	0x02, 0x4a
	.zero		1
	.zero		1


	//----- nvinfo : EIATTR_EXIT_INSTR_OFFSETS
	.align		4
        /*0058*/ 	.byte	0x04, 0x1c
        /*005a*/ 	.short	(.L_89 - .L_88)


	//   ....[0]....
.L_88:
        /*005c*/ 	.word	0x00000080


	//   ....[1]....
        /*0060*/ 	.word	0x00000250


	//----- nvinfo : EIATTR_CBANK_PARAM_SIZE
	.align		4
.L_89:
        /*0064*/ 	.byte	0x03, 0x19
        /*0066*/ 	.short	0x0014


	//----- nvinfo : EIATTR_PARAM_CBANK
	.align		4
        /*0068*/ 	.byte	0x04, 0x0a
        /*006a*/ 	.short	(.L_91 - .L_90)
	.align		4
.L_90:
        /*006c*/ 	.word	index@(.nv.constant0.create_flat_points)
        /*0070*/ 	.short	0x0380
        /*0072*/ 	.short	0x0014


	//----- nvinfo : EIATTR_SW_WAR
	.align		4
.L_91:
        /*0074*/ 	.byte	0x04, 0x36
        /*0076*/ 	.short	(.L_93 - .L_92)
.L_92:
        /*0078*/ 	.word	0x00000008
.L_93:


//--------------------- .nv.info.calculate_reciprocal --------------------------
	.section	.nv.info.calculate_reciprocal,"",@"SHT_CUDA_INFO"
	.sectionflags	@""
	.align	4


	//----- nvinfo : EIATTR_CUDA_API_VERSION
	.align		4
        /*0000*/ 	.byte	0x04, 0x37
        /*0002*/ 	.short	(.L_95 - .L_94)
.L_94:
        /*0004*/ 	.word	0x00000082


	//----- nvinfo : EIATTR_KPARAM_INFO
	.align		4
.L_95:
        /*0008*/ 	.byte	0x04, 0x17
        /*000a*/ 	.short	(.L_97 - .L_96)
.L_96:
        /*000c*/ 	.word	0x00000000
        /*0010*/ 	.short	0x0003
        /*0012*/ 	.short	0x0010
        /*0014*/ 	.byte	0x00, 0xf0, 0x21, 0x00


	//----- nvinfo : EIATTR_KPARAM_INFO
	.align		4
.L_97:
        /*0018*/ 	.byte	0x04, 0x17
        /*001a*/ 	.short	(.L_99 - .L_98)
.L_98:
        /*001c*/ 	.word	0x00000000
        /*0020*/ 	.short	0x0002
        /*0022*/ 	.short	0x000c
        /*0024*/ 	.byte	0x00, 0xf0, 0x11, 0x00


	//----- nvinfo : EIATTR_KPARAM_INFO
	.align		4
.L_99:
        /*0028*/ 	.byte	0x04, 0x17
        /*002a*/ 	.short	(.L_101 - .L_100)
.L_100:
        /*002c*/ 	.word	0x00000000
        /*0030*/ 	.short	0x0001
        /*0032*/ 	.short	0x0008
        /*0034*/ 	.byte	0x00, 0xf0, 0x11, 0x00


	//----- nvinfo : EIATTR_KPARAM_INFO
	.align		4
.L_101:
        /*0038*/ 	.byte	0x04, 0x17
        /*003a*/ 	.short	(.L_103 - .L_102)
.L_102:
        /*003c*/ 	.word	0x00000000
        /*0040*/ 	.short	0x0000
        /*0042*/ 	.short	0x0000
        /*0044*/ 	.byte	0x00, 0xf5, 0x21, 0x00


	//----- nvinfo : EIATTR_SPARSE_MMA_MASK
	.align		4
.L_103:
        /*0048*/ 	.byte	0x03, 0x50
        /*004a*/ 	.short	0x0000


	//----- nvinfo : EIATTR_MAXREG_COUNT
	.align		4
        /*004c*/ 	.byte	0x03, 0x1b
        /*004e*/ 	.short	0x00ff


	//----- nvinfo : EIATTR_MERCURY_ISA_VERSION
	.align		4
        /*0050*/ 	.byte	0x03, 0x5f
        /*0052*/ 	.short	0x0101


	//----- nvinfo : EIATTR_VRC_CTA_INIT_COUNT
	.align		4
        /*0054*/ 	.byte	0x02, 0x4a
	.zero		1
	.zero		1


	//----- nvinfo : EIATTR_EXIT_INSTR_OFFSETS
	.align		4
        /*0058*/ 	.byte	0x04, 0x1c
        /*005a*/ 	.short	(.L_105 - .L_104)


	//   ....[0]....
.L_104:
        /*005c*/ 	.word	0x00000080


	//   ....[1]....
        /*0060*/ 	.word	0x000001f0


	//----- nvinfo : EIATTR_CRS_STACK_SIZE
	.align		4
.L_105:
        /*0064*/ 	.byte	0x04, 0x1e
        /*0066*/ 	.short	(.L_107 - .L_106)
.L_106:
        /*0068*/ 	.word	0x00000000


	//----- nvinfo : EIATTR_CBANK_PARAM_SIZE
	.align		4
.L_107:
        /*006c*/ 	.byte	0x03, 0x19
        /*006e*/ 	.short	0x0018


	//----- nvinfo : EIATTR_PARAM_CBANK
	.align		4
        /*0070*/ 	.byte	0x04, 0x0a
        /*0072*/ 	.short	(.L_109 - .L_108)
	.align		4
.L_108:
        /*0074*/ 	.word	index@(.nv.constant0.calculate_reciprocal)
        /*0078*/ 	.short	0x0380
        /*007a*/ 	.short	0x0018


	//----- nvinfo : EIATTR_SW_WAR
	.align		4
.L_109:
        /*007c*/ 	.byte	0x04, 0x36
        /*007e*/ 	.short	(.L_111 - .L_110)
.L_110:
        /*0080*/ 	.word	0x00000008
.L_111:


//--------------------- .nv.info.count_particles_in_bin --------------------------
	.section	.nv.info.count_particles_in_bin,"",@"SHT_CUDA_INFO"
	.sectionflags	@""
	.align	4


	//----- nvinfo : EIATTR_CUDA_API_VERSION
	.align		4
        /*0000*/ 	.byte	0x04, 0x37
        /*0002*/ 	.short	(.L_113 - .L_112)
.L_112:
        /*0004*/ 	.word	0x00000082


	//----- nvinfo : EIATTR_KPARAM_INFO
	.align		4
.L_113:
        /*0008*/ 	.byte	0x04, 0x17
        /*000a*/ 	.short	(.L_115 - .L_114)
.L_114:
        /*000c*/ 	.word	0x00000000
        /*0010*/ 	.short	0x0004
        /*0012*/ 	.short	0x0018
        /*0014*/ 	.byte	0x00, 0xf0, 0x11, 0x00


	//----- nvinfo : EIATTR_KPARAM_INFO
	.align		4
.L_115:
        /*0018*/ 	.byte	0x04, 0x17
        /*001a*/ 	.short	(.L_117 - .L_116)
.L_116:
        /*001c*/ 	.word	0x00000000
        /*0020*/ 	.short	0x0003
        /*0022*/ 	.short	0x0014
        /*0024*/ 	.byte	0x00, 0xf0, 0x11, 0x00


	//----- nvinfo : EIATTR_KPARAM_INFO
	.align		4
.L_117:
        /*0028*/ 	.byte	0x04, 0x17
        /*002a*/ 	.short	(.L_119 - .L_118)
.L_118:
        /*002c*/ 	.word	0x00000000
        /*0030*/ 	.short	0x0002
        /*0032*/ 	.short	0x0010
        /*0034*/ 	.byte	0x00, 0xf0, 0x11, 0x00


	//----- nvinfo : EIATTR_KPARAM_INFO
	.align		4
.L_119:
        /*0038*/ 	.byte	0x04, 0x17
        /*003a*/ 	.short	(.L_121 - .L_120)
.L_120:
        /*003c*/ 	.word	0x00000000
        /*0040*/ 	.short	0x0001
        /*0042*/ 	.short	0x0008
        /*0044*/ 	.byte	0x00, 0xf5, 0x21, 0x00


	//----- nvinfo : EIATTR_KPARAM_INFO
	.align		4
.L_121:
        /*0048*/ 	.byte	0x04, 0x17
        /*004a*/ 	.short	(.L_123 - .L_122)
.L_122:
        /*004c*/ 	.word	0x00000000
        /*0050*/ 	.short	0x0000
        /*0052*/ 	.short	0x0000
        /*0054*/ 	.byte	0x00, 0xf5, 0x21, 0x00


	//----- nvinfo : EIATTR_SPARSE_MMA_MASK
	.align		4
.L_123:
        /*0058*/ 	.byte	0x03, 0x50
        /*005a*/ 	.short	0x0000


	//----- nvinfo : EIATTR_MAXREG_COUNT
	.align		4
        /*005c*/ 	.byte	0x03, 0x1b
        /*005e*/ 	.short	0x00ff


	//----- nvinfo : EIATTR_MERCURY_ISA_VERSION
	.align		4
        /*0060*/ 	.byte	0x03, 0x5f
        /*0062*/ 	.short	0x0101


	//----- nvinfo : EIATTR_VRC_CTA_INIT_COUNT
	.align		4
        /*0064*/ 	.byte	0x02, 0x4a
	.zero		1
	.zero		1


	//----- nvinfo : EIATTR_EXIT_INSTR_OFFSETS
	.align		4
        /*0068*/ 	.byte	0x04, 0x1c
        /*006a*/ 	.short	(.L_125 - .L_124)


	//   ....[0]....
.L_124:
        /*006c*/ 	.word	0x00000080


	//   ....[1]....
        /*0070*/ 	.word	0x00000280


	//----- nvinfo : EIATTR_CBANK_PARAM_SIZE
	.align		4
.L_125:
        /*0074*/ 	.byte	0x03, 0x19
        /*0076*/ 	.short	0x001c


	//----- nvinfo : EIATTR_PARAM_CBANK
	.align		4
        /*0078*/ 	.byte	0x04, 0x0a
        /*007a*/ 	.short	(.L_127 - .L_126)
	.align		4
.L_126:
        /*007c*/ 	.word	index@(.nv.constant0.count_particles_in_bin)
        /*0080*/ 	.short	0x0380
        /*0082*/ 	.short	0x001c


	//----- nvinfo : EIATTR_SW_WAR
	.align		4
.L_127:
        /*0084*/ 	.byte	0x04, 0x36
        /*0086*/ 	.short	(.L_129 - .L_128)
.L_128:
        /*0088*/ 	.word	0x00000008
.L_129:


//--------------------- .nv.info.compensate_particle_amount --------------------------
	.section	.nv.info.compensate_particle_amount,"",@"SHT_CUDA_INFO"
	.sectionflags	@""
	.align	4


	//----- nvinfo : EIATTR_CUDA_API_VERSION
	.align		4
        /*0000*/ 	.byte	0x04, 0x37
        /*0002*/ 	.short	(.L_131 - .L_130)
.L_130:
        /*0004*/ 	.word	0x00000082


	//----- nvinfo : EIATTR_KPARAM_INFO
	.align		4
.L_131:
        /*0008*/ 	.byte	0x04, 0x17
        /*000a*/ 	.short	(.L_133 - .L_132)
.L_132:
        /*000c*/ 	.word	0x00000000
        /*0010*/ 	.short	0x0003
        /*0012*/ 	.short	0x0014
        /*0014*/ 	.byte	0x00, 0xf0, 0x11, 0x00


	//----- nvinfo : EIATTR_KPARAM_INFO
	.align		4
.L_133:
        /*0018*/ 	.byte	0x04, 0x17
        /*001a*/ 	.short	(.L_135 - .L_134)
.L_134:
        /*001c*/ 	.word	0x00000000
        /*0020*/ 	.short	0x0002
        /*0022*/ 	.short	0x0010
        /*0024*/ 	.byte	0x00, 0xf0, 0x11, 0x00


	//----- nvinfo : EIATTR_KPARAM_INFO
	.align		4
.L_135:
        /*0028*/ 	.byte	0x04, 0x17
        /*002a*/ 	.short	(.L_137 - .L_136)
.L_136:
        /*002c*/ 	.word	0x00000000
        /*0030*/ 	.short	0x0001
        /*0032*/ 	.short	0x0008
        /*0034*/ 	.byte	0x00, 0xf5, 0x21, 0x00


	//----- nvinfo : EIATTR_KPARAM_INFO
	.align		4
.L_137:
        /*0038*/ 	.byte	0x04, 0x17
        /*003a*/ 	.short	(.L_139 - .L_138)
.L_138:
        /*003c*/ 	.word	0x00000000
        /*0040*/ 	.short	0x0000
        /*0042*/ 	.short	0x0000
        /*0044*/ 	.byte	0x00, 0xf5, 0x21, 0x00


	//----- nvinfo : EIATTR_SPARSE_MMA_MASK
	.align		4
.L_139:
        /*0048*/ 	.byte	0x03, 0x50
        /*004a*/ 	.short	0x0000


	//----- nvinfo : EIATTR_MAXREG_COUNT
	.align		4
        /*004c*/ 	.byte	0x03, 0x1b
        /*004e*/ 	.short	0x00ff


	//----- nvinfo : EIATTR_MERCURY_ISA_VERSION
	.align		4
        /*0050*/ 	.byte	0x03, 0x5f
        /*0052*/ 	.short	0x0101


	//----- nvinfo : EIATTR_VRC_CTA_INIT_COUNT
	.align		4
        /*0054*/ 	.byte	0x02, 0x4a
	.zero		1
	.zero		1


	//----- nvinfo : EIATTR_EXIT_INSTR_OFFSETS
	.align		4
        /*0058*/ 	.byte	0x04, 0x1c
        /*005a*/ 	.short	(.L_141 - .L_140)


	//   ....[0]....
.L_140:
        /*005c*/ 	.word	0x00000080


	//   ....[1]....
        /*0060*/ 	.word	0x00000120


	//----- nvinfo : EIATTR_CBANK_PARAM_SIZE
	.align		4
.L_141:
        /*0064*/ 	.byte	0x03, 0x19
        /*0066*/ 	.short	0x0018


	//----- nvinfo : EIATTR_PARAM_CBANK
	.align		4
        /*0068*/ 	.byte	0x04, 0x0a
        /*006a*/ 	.short	(.L_143 - .L_142)
	.align		4
.L_142:
        /*006c*/ 	.word	index@(.nv.constant0.compensate_particle_amount)
        /*0070*/ 	.short	0x0380
        /*0072*/ 	.short	0x0018


	//----- nvinfo : EIATTR_SW_WAR
	.align		4
.L_143:
        /*0074*/ 	.byte	0x04, 0x36
        /*0076*/ 	.short	(.L_145 - .L_144)
.L_144:
        /*0078*/ 	.word	0x00000008
.L_145:


//--------------------- .nv.info.find_difference_profile --------------------------
	.section	.nv.info.find_difference_profile,"",@"SHT_CUDA_INFO"
	.sectionflags	@""
	.align	4


	//----- nvinfo : EIATTR_CUDA_API_VERSION
	.align		4
        /*0000*/ 	.byte	0x04, 0x37
        /*0002*/ 	.short	(.L_147 - .L_146)
.L_146:
        /*0004*/ 	.word	0x00000082


	//----- nvinfo : EIATTR_KPARAM_INFO
	.align		4
.L_147:
        /*0008*/ 	.byte	0x04, 0x17
        /*000a*/ 	.short	(.L_149 - .L_148)
.L_148:
        /*000c*/ 	.word	0x00000000
        /*0010*/ 	.short	0x0003
        /*0012*/ 	.short	0x0018
        /*0014*/ 	.byte	0x00, 0xf0, 0x11, 0x00


	//----- nvinfo : EIATTR_KPARAM_INFO
	.align		4
.L_149:
        /*0018*/ 	.byte	0x04, 0x17
        /*001a*/ 	.short	(.L_151 - .L_150)
.L_150:
        /*001c*/ 	.word	0x00000000
        /*0020*/ 	.short	0x0002
        /*0022*/ 	.short	0x0010
        /*0024*/ 	.byte	0x00, 0xf5, 0x21, 0x00


	//----- nvinfo : EIATTR_KPARAM_INFO
	.align		4
.L_151:
        /*0028*/ 	.byte	0x04, 0x17
        /*002a*/ 	.short	(.L_153 - .L_152)
.L_152:
        /*002c*/ 	.word	0x00000000
        /*0030*/ 	.short	0x0001
        /*0032*/ 	.short	0x0008
        /*0034*/ 	.byte	0x00, 0xf5, 0x21, 0x00


	//----- nvinfo : EIATTR_KPARAM_INFO
	.align		4
.L_153:
        /*0038*/ 	.byte	0x04, 0x17
        /*003a*/ 	.short	(.L_155 - .L_154)
.L_154:
        /*003c*/ 	.word	0x00000000
        /*0040*/ 	.short	0x0000
        /*0042*/ 	.short	0x0000
        /*0044*/ 	.byte	0x00, 0xf5, 0x21, 0x00


	//----- nvinfo : EIATTR_SPARSE_MMA_MASK
	.align		4
.L_155:
        /*0048*/ 	.byte	0x03, 0x50
        /*004a*/ 	.short	0x0000


	//----- nvinfo : EIATTR_MAXREG_COUNT
	.align		4
        /*004c*/ 	.byte	0x03, 0x1b
        /*004e*/ 	.short	0x00ff


	//----- nvinfo : EIATTR_MERCURY_ISA_VERSION
	.align		4
        /*0050*/ 	.byte	0x03, 0x5f
        /*0052*/ 	.short	0x0101


	//----- nvinfo : EIATTR_VRC_CTA_INIT_COUNT
	.align		4
        /*0054*/ 	.byte	0x02, 0x4a
	.zero		1
	.zero		1


	//----- nvinfo : EIATTR_EXIT_INSTR_OFFSETS
	.align		4
        /*0058*/ 	.byte	0x04, 0x1c
        /*005a*/ 	.short	(.L_157 - .L_156)


	//   ....[0]....
.L_156:
        /*005c*/ 	.word	0x00000070


	//   ....[1]....
        /*0060*/ 	.word	0x00000180


	//----- nvinfo : EIATTR_CRS_STACK_SIZE
	.align		4
.L_157:
        /*0064*/ 	.byte	0x04, 0x1e
        /*0066*/ 	.short	(.L_159 - .L_158)
.L_158:
        /*0068*/ 	.word	0x00000000


	//----- nvinfo : EIATTR_CBANK_PARAM_SIZE
	.align		4
.L_159:
        /*006c*/ 	.byte	0x03, 0x19
        /*006e*/ 	.short	0x001c


	//----- nvinfo : EIATTR_PARAM_CBANK
	.align		4
        /*0070*/ 	.byte	0x04, 0x0a
        /*0072*/ 	.short	(.L_161 - .L_160)
	.align		4
.L_160:
        /*0074*/ 	.word	index@(.nv.constant0.find_difference_profile)
        /*0078*/ 	.short	0x0380
        /*007a*/ 	.short	0x001c


	//----- nvinfo : EIATTR_SW_WAR
	.align		4
.L_161:
        /*007c*/ 	.byte	0x04, 0x36
        /*007e*/ 	.short	(.L_163 - .L_162)
.L_162:
        /*0080*/ 	.word	0x00000008
.L_163:


//--------------------- .nv.info.clip             --------------------------
	.section	.nv.info.clip,"",@"SHT_CUDA_INFO"
	.sectionflags	@""
	.align	4


	//----- nvinfo : EIATTR_CUDA_API_VERSION
	.align		4
        /*0000*/ 	.byte	0x04, 0x37
        /*0002*/ 	.short	(.L_165 - .L_164)
.L_164:
        /*0004*/ 	.word	0x00000082


	//----- nvinfo : EIATTR_KPARAM_INFO
	.align		4
.L_165:
        /*0008*/ 	.byte	0x04, 0x17
        /*000a*/ 	.short	(.L_167 - .L_166)
.L_166:
        /*000c*/ 	.word	0x00000000
        /*0010*/ 	.short	0x0002
        /*0012*/ 	.short	0x0010
        /*0014*/ 	.byte	0x00, 0xf0, 0x21, 0x00


	//----- nvinfo : EIATTR_KPARAM_INFO
	.align		4
.L_167:
        /*0018*/ 	.byte	0x04, 0x17
        /*001a*/ 	.short	(.L_169 - .L_168)
.L_168:
        /*001c*/ 	.word	0x00000000
        /*0020*/ 	.short	0x0001
        /*0022*/ 	.short	0x0008
        /*0024*/ 	.byte	0x00, 0xf0, 0x11, 0x00


	//----- nvinfo : EIATTR_KPARAM_INFO
	.align		4
.L_169:
        /*0028*/ 	.byte	0x04, 0x17
        /*002a*/ 	.short	(.L_171 - .L_170)
.L_170:
        /*002c*/ 	.word	0x00000000
        /*0030*/ 	.short	0x0000
        /*0032*/ 	.short	0x0000
        /*0034*/ 	.byte	0x00, 0xf5, 0x21, 0x00


	//----- nvinfo : EIATTR_SPARSE_MMA_MASK
	.align		4
.L_171:
        /*0038*/ 	.byte	0x03, 0x50
        /*003a*/ 	.short	0x0000


	//----- nvinfo : EIATTR_MAXREG_COUNT
	.align		4
        /*003c*/ 	.byte	0x03, 0x1b
        /*003e*/ 	.short	0x00ff


	//----- nvinfo : EIATTR_MERCURY_ISA_VERSION
	.align		4
        /*0040*/ 	.byte	0x03, 0x5f
        /*0042*/ 	.short	0x0101


	//----- nvinfo : EIATTR_VRC_CTA_INIT_COUNT
	.align		4
        /*0044*/ 	.byte	0x02, 0x4a
	.zero		1
	.zero		1


	//----- nvinfo : EIATTR_EXIT_INSTR_OFFSETS
	.align		4
        /*0048*/ 	.byte	0x04, 0x1c
        /*004a*/ 	.short	(.L_173 - .L_172)


	//   ....[0]....
.L_172:
        /*004c*/ 	.word	0x00000070


	//   ....[1]....
        /*0050*/ 	.word	0x000000f0


	//   ....[2]....
        /*0054*/ 	.word	0x00000110


	//----- nvinfo : EIATTR_CBANK_PARAM_SIZE
	.align		4
.L_173:
        /*0058*/ 	.byte	0x03, 0x19
        /*005a*/ 	.short	0x0018


	//----- nvinfo : EIATTR_PARAM_CBANK
	.align		4
        /*005c*/ 	.byte	0x04, 0x0a
        /*005e*/ 	.short	(.L_175 - .L_174)
	.align		4
.L_174:
        /*0060*/ 	.word	index@(.nv.constant0.clip)
        /*0064*/ 	.short	0x0380
        /*0066*/ 	.short	0x0018


	//----- nvinfo : EIATTR_SW_WAR
	.align		4
.L_175:
        /*0068*/ 	.byte	0x04, 0x36
        /*006a*/ 	.short	(.L_177 - .L_176)
.L_176:
        /*006c*/ 	.word	0x00000008
.L_177:


//--------------------- .nv.info.project          --------------------------
	.section	.nv.info.project,"",@"SHT_CUDA_INFO"
	.sectionflags	@""
	.align	4


	//----- nvinfo : EIATTR_CUDA_API_VERSION
	.align		4
        /*0000*/ 	.byte	0x04, 0x37
        /*0002*/ 	.short	(.L_179 - .L_178)
.L_178:
        /*0004*/ 	.word	0x00000082


	//----- nvinfo : EIATTR_KPARAM_INFO
	.align		4
.L_179:
        /*0008*/ 	.byte	0x04, 0x17
        /*000a*/ 	.short	(.L_181 - .L_180)
.L_180:
        /*000c*/ 	.word	0x00000000
        /*0010*/ 	.short	0x0004
        /*0012*/ 	.short	0x001c
        /*0014*/ 	.byte	0x00, 0xf0, 0x11, 0x00


	//----- nvinfo : EIATTR_KPARAM_INFO
	.align		4
.L_181:
        /*0018*/ 	.byte	0x04, 0x17
        /*001a*/ 	.short	(.L_183 - .L_182)
.L_182:
        /*001c*/ 	.word	0x00000000
        /*0020*/ 	.short	0x0003
        /*0022*/ 	.short	0x0018
        /*0024*/ 	.byte	0x00, 0xf0, 0x11, 0x00


	//----- nvinfo : EIATTR_KPARAM_INFO
	.align		4
.L_183:
        /*0028*/ 	.byte	0x04, 0x17
        /*002a*/ 	.short	(.L_185 - .L_184)
.L_184:
        /*002c*/ 	.word	0x00000000
        /*0030*/ 	.short	0x0002
        /*0032*/ 	.short	0x0010
        /*0034*/ 	.byte	0x00, 0xf5, 0x21, 0x00


	//----- nvinfo : EIATTR_KPARAM_INFO
	.align		4
.L_185:
        /*0038*/ 	.byte	0x04, 0x17
        /*003a*/ 	.short	(.L_187 - .L_186)
.L_186:
        /*003c*/ 	.word	0x00000000
        /*0040*/ 	.short	0x0001
        /*0042*/ 	.short	0x0008
        /*0044*/ 	.byte	0x00, 0xf5, 0x21, 0x00


	//----- nvinfo : EIATTR_KPARAM_INFO
	.align		4
.L_187:
        /*0048*/ 	.byte	0x04, 0x17
        /*004a*/ 	.short	(.L_189 - .L_188)
.L_188:
        /*004c*/ 	.word	0x00000000
        /*0050*/ 	.short	0x0000
        /*0052*/ 	.short	0x0000
        /*0054*/ 	.byte	0x00, 0xf5, 0x21, 0x00


	//----- nvinfo : EIATTR_SPARSE_MMA_MASK
	.align		4
.L_189:
        /*0058*/ 	.byte	0x03, 0x50
        /*005a*/ 	.short	0x0000


	//----- nvinfo : EIATTR_MAXREG_COUNT
	.align		4
        /*005c*/ 	.byte	0x03, 0x1b
        /*005e*/ 	.short	0x00ff


	//----- nvinfo : EIATTR_MERCURY_ISA_VERSION
	.align		4
        /*0060*/ 	.byte	0x03, 0x5f
        /*0062*/ 	.short	0x0101


	//----- nvinfo : EIATTR_VRC_CTA_INIT_COUNT
	.align		4
        /*0064*/ 	.byte	0x02, 0x4a
	.zero		1
	.zero		1


	//----- nvinfo : EIATTR_EXIT_INSTR_OFFSETS
	.align		4
        /*0068*/ 	.byte	0x04, 0x1c
        /*006a*/ 	.short	(.L_191 - .L_190)


	//   ....[0]....
.L_190:
        /*006c*/ 	.word	0x00000080


	//   ....[1]....
        /*0070*/ 	.word	0x000002a0


	//----- nvinfo : EIATTR_CBANK_PARAM_SIZE
	.align		4
.L_191:
        /*0074*/ 	.byte	0x03, 0x19
        /*0076*/ 	.short	0x0020


	//----- nvinfo : EIATTR_PARAM_CBANK
	.align		4
        /*0078*/ 	.byte	0x04, 0x0a
        /*007a*/ 	.short	(.L_193 - .L_192)
	.align		4
.L_192:
        /*007c*/ 	.word	index@(.nv.constant0.project)
        /*0080*/ 	.short	0x0380
        /*0082*/ 	.short	0x0020


	//----- nvinfo : EIATTR_SW_WAR
	.align		4
.L_193:
        /*0084*/ 	.byte	0x04, 0x36
        /*0086*/ 	.short	(.L_195 - .L_194)
.L_194:
        /*0088*/ 	.word	0x00000008
.L_195:


//--------------------- .nv.info.back_project     --------------------------
	.section	.nv.info.back_project,"",@"SHT_CUDA_INFO"
	.sectionflags	@""
	.align	4


	//----- nvinfo : EIATTR_CUDA_API_VERSION
	.align		4
        /*0000*/ 	.byte	0x04, 0x37
        /*0002*/ 	.short	(.L_197 - .L_196)
.L_196:
        /*0004*/ 	.word	0x00000082


	//----- nvinfo : EIATTR_KPARAM_INFO
	.align		4
.L_197:
        /*0008*/ 	.byte	0x04, 0x17
        /*000a*/ 	.short	(.L_199 - .L_198)
.L_198:
        /*000c*/ 	.word	0x00000000
        /*0010*/ 	.short	0x0004
        /*0012*/ 	.short	0x001c
        /*0014*/ 	.byte	0x00, 0xf0, 0x11, 0x00


	//----- nvinfo : EIATTR_KPARAM_INFO
	.align		4
.L_199:
        /*0018*/ 	.byte	0x04, 0x17
        /*001a*/ 	.short	(.L_201 - .L_200)
.L_200:
        /*001c*/ 	.word	0x00000000
        /*0020*/ 	.short	0x0003
        /*0022*/ 	.short	0x0018
        /*0024*/ 	.byte	0x00, 0xf0, 0x11, 0x00


	//----- nvinfo : EIATTR_KPARAM_INFO
	.align		4
.L_201:
        /*0028*/ 	.byte	0x04, 0x17
        /*002a*/ 	.short	(.L_203 - .L_202)
.L_202:
        /*002c*/ 	.word	0x00000000
        /*0030*/ 	.short	0x0002
        /*0032*/ 	.short	0x0010
        /*0034*/ 	.byte	0x00, 0xf5, 0x21, 0x00


	//----- nvinfo : EIATTR_KPARAM_INFO
	.align		4
.L_203:
        /*0038*/ 	.byte	0x04, 0x17
        /*003a*/ 	.short	(.L_205 - .L_204)
.L_204:
        /*003c*/ 	.word	0x00000000
        /*0040*/ 	.short	0x0001
        /*0042*/ 	.short	0x0008
        /*0044*/ 	.byte	0x00, 0xf5, 0x21, 0x00


	//----- nvinfo : EIATTR_KPARAM_INFO
	.align		4
.L_205:
        /*0048*/ 	.byte	0x04, 0x17
        /*004a*/ 	.short	(.L_207 - .L_206)
.L_206:
        /*004c*/ 	.word	0x00000000
        /*0050*/ 	.short	0x0000
        /*0052*/ 	.short	0x0000
        /*0054*/ 	.byte	0x00, 0xf5, 0x21, 0x00


	//----- nvinfo : EIATTR_SPARSE_MMA_MASK
	.align		4
.L_207:
        /*0058*/ 	.byte	0x03, 0x50
        /*005a*/ 	.short	0x0000


	//----- nvinfo : EIATTR_MAXREG_COUNT
	.align		4
        /*005c*/ 	.byte	0x03, 0x1b
        /*005e*/ 	.short	0x00ff


	//----- nvinfo : EIATTR_NUM_BARRIERS
	.align		4
        /*0060*/ 	.byte	0x02, 0x4c
        /*0062*/ 	.byte	0x01
	.zero		1


	//----- nvinfo : EIATTR_MERCURY_ISA_VERSION
	.align		4
        /*0064*/ 	.byte	0x03, 0x5f
        /*0066*/ 	.short	0x0101


	//----- nvinfo : EIATTR_COOP_GROUP_MASK_REGIDS
	.align		4
        /*0068*/ 	.byte	0x04, 0x29
        /*006a*/ 	.short	(.L_209 - .L_208)


	//   ....[0]....
.L_208:
        /*006c*/ 	.word	0xffffffff


	//   ....[1]....
        /*0070*/ 	.word	0xffffffff


	//   ....[2]....
        /*0074*/ 	.word	0xffffffff


	//   ....[3]....
        /*0078*/ 	.word	0xffffffff


	//   ....[4]....
        /*007c*/ 	.word	0xffffffff


	//----- nvinfo : EIATTR_COOP_GROUP_INSTR_OFFSETS
	.align		4
.L_209:
        /*0080*/ 	.byte	0x04, 0x28
        /*0082*/ 	.short	(.L_211 - .L_210)


	//   ....[0]....
.L_210:
        /*0084*/ 	.word	0x00000d20


	//   ....[1]....
        /*0088*/ 	.word	0x00000d40


	//   ....[2]....
        /*008c*/ 	.word	0x00000d60


	//   ....[3]....
        /*0090*/ 	.word	0x00000d80


	//   ....[4]....
        /*0094*/ 	.word	0x00000da0


	//----- nvinfo : EIATTR_VRC_CTA_INIT_COUNT
	.align		4
.L_211:
        /*0098*/ 	.byte	0x02, 0x4a
	.zero		1
	.zero		1


	//----- nvinfo : EIATTR_EXIT_INSTR_OFFSETS
	.align		4
        /*009c*/ 	.byte	0x04, 0x1c
        /*009e*/ 	.short	(.L_213 - .L_212)


	//   ....[0]....
.L_212:
        /*00a0*/ 	.word	0x00000de0


	//   ....[1]....
        /*00a4*/ 	.word	0x00000e50


	//----- nvinfo : EIATTR_CBANK_PARAM_SIZE
	.align		4
.L_213:
        /*00a8*/ 	.byte	0x03, 0x19
        /*00aa*/ 	.short	0x0020


	//----- nvinfo : EIATTR_PARAM_CBANK
	.align		4
        /*00ac*/ 	.byte	0x04, 0x0a
        /*00ae*/ 	.short	(.L_215 - .L_214)
	.align		4
.L_214:
        /*00b0*/ 	.word	index@(.nv.constant0.back_project)
        /*00b4*/ 	.short	0x0380
        /*00b6*/ 	.short	0x0020


	//----- nvinfo : EIATTR_SW_WAR
	.align		4
.L_215:
        /*00b8*/ 	.byte	0x04, 0x36
        /*00ba*/ 	.short	(.L_217 - .L_216)
.L_216:
        /*00bc*/ 	.word	0x00000008
.L_217:


//--------------------- .nv.callgraph             --------------------------
	.section	.nv.callgraph,"",@"SHT_CUDA_CALLGRAPH"
	.align	4
	.sectionentsize	8
	.align		4
        /*0000*/ 	.word	0x00000000
	.align		4
        /*0004*/ 	.word	0xffffffff
	.align		4
        /*0008*/ 	.word	0x00000000
	.align		4
        /*000c*/ 	.word	0xfffffffe
	.align		4
        /*0010*/ 	.word	0x00000000
	.align		4
        /*0014*/ 	.word	0xfffffffd
	.align		4
        /*0018*/ 	.word	0x00000000
	.align		4
        /*001c*/ 	.word	0xfffffffc


//--------------------- .nv.constant4             --------------------------
	.section	.nv.constant4,"a",@progbits
	.align	8
	.align		8
.nv.constant4:
        /*0000*/ 	.dword	_ZN34_INTERNAL_131f70bc_4_k_cu_f4d933f04cuda3std3__45__cpo5beginE
	.align		8
        /*0008*/ 	.dword	_ZN34_INTERNAL_131f70bc_4_k_cu_f4d933f04cuda3std3__45__cpo3endE
	.align		8
        /*0010*/ 	.dword	_ZN34_INTERNAL_131f70bc_4_k_cu_f4d933f04cuda3std3__45__cpo6cbeginE
	.align		8
        /*0018*/ 	.dword	_ZN34_INTERNAL_131f70bc_4_k_cu_f4d933f04cuda3std3__45__cpo4cendE
	.align		8
        /*0020*/ 	.dword	_ZN34_INTERNAL_131f70bc_4_k_cu_f4d933f04cuda3std3__45__cpo6rbeginE
	.align		8
        /*0028*/ 	.dword	_ZN34_INTERNAL_131f70bc_4_k_cu_f4d933f04cuda3std3__45__cpo4rendE
	.align		8
        /*0030*/ 	.dword	_ZN34_INTERNAL_131f70bc_4_k_cu_f4d933f04cuda3std3__45__cpo7crbeginE
	.align		8
        /*0038*/ 	.dword	_ZN34_INTERNAL_131f70bc_4_k_cu_f4d933f04cuda3std3__45__cpo5crendE
	.align		8
        /*0040*/ 	.dword	_ZN34_INTERNAL_131f70bc_4_k_cu_f4d933f04cuda3std3__436_GLOBAL__N__131f70bc_4_k_cu_f4d933f06ignoreE
	.align		8
        /*0048*/ 	.dword	_ZN34_INTERNAL_131f70bc_4_k_cu_f4d933f04cuda3std3__419piecewise_constructE
	.align		8
        /*0050*/ 	.dword	_ZN34_INTERNAL_131f70bc_4_k_cu_f4d933f04cuda3std3__48in_placeE
	.align		8
        /*0058*/ 	.dword	_ZN34_INTERNAL_131f70bc_4_k_cu_f4d933f04cuda3std3__420unreachable_sentinelE
	.align		8
        /*0060*/ 	.dword	_ZN34_INTERNAL_131f70bc_4_k_cu_f4d933f04cuda3std6ranges3__45__cpo4swapE
	.align		8
        /*0068*/ 	.dword	_ZN34_INTERNAL_131f70bc_4_k_cu_f4d933f04cuda3std6ranges3__45__cpo9iter_moveE
	.align		8
        /*0070*/ 	.dword	_ZN34_INTERNAL_131f70bc_4_k_cu_f4d933f04cuda3std6ranges3__45__cpo5beginE
	.align		8
        /*0078*/ 	.dword	_ZN34_INTERNAL_131f70bc_4_k_cu_f4d933f04cuda3std6ranges3__45__cpo3endE
	.align		8
        /*0080*/ 	.dword	_ZN34_INTERNAL_131f70bc_4_k_cu_f4d933f04cuda3std6ranges3__45__cpo6cbeginE
	.align		8
        /*0088*/ 	.dword	_ZN34_INTERNAL_131f70bc_4_k_cu_f4d933f04cuda3std6ranges3__45__cpo4cendE
	.align		8
        /*0090*/ 	.dword	_ZN34_INTERNAL_131f70bc_4_k_cu_f4d933f04cuda3std6ranges3__45__cpo7advanceE
	.align		8
        /*0098*/ 	.dword	_ZN34_INTERNAL_131f70bc_4_k_cu_f4d933f04cuda3std6ranges3__45__cpo9iter_swapE
	.align		8
        /*00a0*/ 	.dword	_ZN34_INTERNAL_131f70bc_4_k_cu_f4d933f04cuda3std6ranges3__45__cpo4nextE
	.align		8
        /*00a8*/ 	.dword	_ZN34_INTERNAL_131f70bc_4_k_cu_f4d933f04cuda3std6ranges3__45__cpo4prevE
	.align		8
        /*00b0*/ 	.dword	_ZN34_INTERNAL_131f70bc_4_k_cu_f4d933f04cuda3std6ranges3__45__cpo4dataE
	.align		8
        /*00b8*/ 	.dword	_ZN34_INTERNAL_131f70bc_4_k_cu_f4d933f04cuda3std6ranges3__45__cpo5cdataE
	.align		8
        /*00c0*/ 	.dword	_ZN34_INTERNAL_131f70bc_4_k_cu_f4d933f04cuda3std6ranges3__45__cpo4sizeE
	.align		8
        /*00c8*/ 	.dword	_ZN34_INTERNAL_131f70bc_4_k_cu_f4d933f04cuda3std6ranges3__45__cpo5ssizeE
	.align		8
        /*00d0*/ 	.dword	_ZN34_INTERNAL_131f70bc_4_k_cu_f4d933f04cuda3std6ranges3__45__cpo8distanceE
	.align		8
        /*00d8*/ 	.dword	_ZN34_INTERNAL_131f70bc_4_k_cu_f4d933f06thrust24THRUST_300001_SM_1000_NS6system6detail10sequential3seqE


//--------------------- .text.create_flat_points  --------------------------
	.section	.text.create_flat_points,"ax",@progbits
	.align	128
        .global         create_flat_points
        .type           create_flat_points,@function
        .size           create_flat_points,(.L_x_25 - create_flat_points)
        .other          create_flat_points,@"STO_CUDA_ENTRY STV_DEFAULT"
create_flat_points:
.text.create_flat_points:
[----:B------:R-:W-:Y:S01]  /*0000*/  LDC R1, c[0x0][0x37c] ;  /* 0x0000df00ff017b82 */ /* 0x000fe20000000800 */
[----:B------:R-:W0:Y:S07]  /*0010*/  S2R R9, SR_TID.X ;  /* 0x0000000000097919 */ /* 0x000e2e0000002100 */
[----:B------:R-:W1:Y:S01]  /*0020*/  LDC.64 R2, c[0x0][0x388] ;  /* 0x0000e200ff027b82 */ /* 0x000e620000000a00 */
[----:B------:R-:W0:Y:S01]  /*0030*/  LDCU UR4, c[0x0][0x360] ;  /* 0x00006c00ff0477ac */ /* 0x000e220008000800 */
[----:B------:R-:W0:Y:S01]  /*0040*/  S2R R0, SR_CTAID.X ;  /* 0x0000000000007919 */ /* 0x000e220000002500 */
[----:B-1----:R-:W-:-:S02]  /*0050*/  IMAD R2, R3, R2, RZ ;  /* 0x0000000203027224 */ /* 0x002fc400078e02ff */
[----:B0-----:R-:W-:-:S05]  /*0060*/  IMAD R9, R0, UR4, R9 ;  /* 0x0000000400097c24 */ /* 0x001fca000f8e0209 */
[----:B------:R-:W-:-:S13]  /*0070*/  ISETP.GE.AND P0, PT, R9, R2, PT ;  /* 0x000000020900720c */ /* 0x000fda0003f06270 */
[----:B------:R-:W-:Y:S05]  /*0080*/  @P0 EXIT ;  /* 0x000000000000094d */ /* 0x000fea0003800000 */
[----:B------:R-:W0:Y:S01]  /*0090*/  LDC.64 R4, c[0x0][0x380] ;  /* 0x0000e000ff047b82 */ /* 0x000e220000000a00 */
[----:B------:R-:W1:Y:S01]  /*00a0*/  LDCU.64 UR4, c[0x0][0x358] ;  /* 0x00006b00ff0477ac */ /* 0x000e620008000a00 */
[----:B------:R-:W-:Y:S02]  /*00b0*/  IABS R13, R3 ;  /* 0x00000003000d7213 */ /* 0x000fe40000000000 */
[C---:B------:R-:W-:Y:S01]  /*00c0*/  ISETP.GE.AND P2, PT, R9.reuse, RZ, PT ;  /* 0x000000ff0900720c */ /* 0x040fe20003f46270 */
[----:B------:R-:W2:Y:S01]  /*00d0*/  LDCU UR6, c[0x0][0x390] ;  /* 0x00007200ff0677ac */ /* 0x000ea20008000800 */
[----:B0-----:R-:W-:-:S05]  /*00e0*/  IMAD.WIDE R4, R9, 0x4, R4 ;  /* 0x0000000409047825 */ /* 0x001fca00078e0204 */
[----:B-1----:R-:W2:Y:S01]  /*00f0*/  LDG.E R11, desc[UR4][R4.64] ;  /* 0x00000004040b7981 */ /* 0x002ea2000c1e1900 */
[----:B------:R-:W0:Y:S08]  /*0100*/  I2F.RP R0, R13 ;  /* 0x0000000d00007306 */ /* 0x000e300000209400 */
[----:B0-----:R-:W0:Y:S02]  /*0110*/  MUFU.RCP R0, R0 ;  /* 0x0000000000007308 */ /* 0x001e240000001000 */
[----:B0-----:R-:W-:-:S06]  /*0120*/  IADD3 R6, PT, PT, R0, 0xffffffe, RZ ;  /* 0x0ffffffe00067810 */ /* 0x001fcc0007ffe0ff */
[----:B------:R0:W1:Y:S02]  /*0130*/  F2I.FTZ.U32.TRUNC.NTZ R7, R6 ;  /* 0x0000000600077305 */ /* 0x000064000021f000 */
[----:B0-----:R-:W-:Y:S01]  /*0140*/  IMAD.MOV.U32 R6, RZ, RZ, RZ ;  /* 0x000000ffff067224 */ /* 0x001fe200078e00ff */
[----:B-1----:R-:W-:-:S05]  /*0150*/  IADD3 R2, PT, PT, RZ, -R7, RZ ;  /* 0x80000007ff027210 */ /* 0x002fca0007ffe0ff */
[----:B------:R-:W-:Y:S01]  /*0160*/  IMAD R15, R2, R13, RZ ;  /* 0x0000000d020f7224 */ /* 0x000fe200078e02ff */
[----:B------:R-:W-:-:S03]  /*0170*/  IABS R2, R9 ;  /* 0x0000000900027213 */ /* 0x000fc60000000000 */
[----:B------:R-:W-:-:S06]  /*0180*/  IMAD.HI.U32 R7, R7, R15, R6 ;  /* 0x0000000f07077227 */ /* 0x000fcc00078e0006 */
[----:B------:R-:W-:-:S05]  /*0190*/  IMAD.HI.U32 R7, R7, R2, RZ ;  /* 0x0000000207077227 */ /* 0x000fca00078e00ff */
[----:B------:R-:W-:-:S05]  /*01a0*/  IADD3 R7, PT, PT, -R7, RZ, RZ ;  /* 0x000000ff07077210 */ /* 0x000fca0007ffe1ff */
[----:B------:R-:W-:-:S05]  /*01b0*/  IMAD R0, R13, R7, R2 ;  /* 0x000000070d007224 */ /* 0x000fca00078e0202 */
[----:B------:R-:W-:-:S13]  /*01c0*/  ISETP.GT.U32.AND P0, PT, R13, R0, PT ;  /* 0x000000000d00720c */ /* 0x000fda0003f04070 */
[----:B------:R-:W-:Y:S01]  /*01d0*/  @!P0 IMAD.IADD R0, R0, 0x1, -R13 ;  /* 0x0000000100008824 */ /* 0x000fe200078e0a0d */
[----:B------:R-:W-:-:S04]  /*01e0*/  ISETP.NE.AND P0, PT, R3, RZ, PT ;  /* 0x000000ff0300720c */ /* 0x000fc80003f05270 */
[----:B------:R-:W-:-:S13]  /*01f0*/  ISETP.GT.U32.AND P1, PT, R13, R0, PT ;  /* 0x000000000d00720c */ /* 0x000fda0003f24070 */
[----:B------:R-:W-:-:S05]  /*0200*/  @!P1 IADD3 R0, PT, PT, R0, -R13, RZ ;  /* 0x8000000d00009210 */ /* 0x000fca0007ffe0ff */
[----:B------:R-:W-:Y:S01]  /*0210*/  @!P2 IMAD.MOV R0, RZ, RZ, -R0 ;  /* 0x000000ffff00a224 */ /* 0x000fe200078e0a00 */
[----:B------:R-:W-:-:S05]  /*0220*/  @!P0 LOP3.LUT R0, RZ, R3, RZ, 0x33, !PT ;  /* 0x00000003ff008212 */ /* 0x000fca00078e33ff */
[----:B--2---:R-:W-:-:S05]  /*0230*/  IMAD R11, R0, UR6, R11 ;  /* 0x00000006000b7c24 */ /* 0x004fca000f8e020b */
[----:B------:R-:W-:Y:S01]  /*0240*/  STG.E desc[UR4][R4.64], R11 ;  /* 0x0000000b04007986 */ /* 0x000fe2000c101904 */
[----:B------:R-:W-:Y:S05]  /*0250*/  EXIT ;  /* 0x000000000000794d */ /* 0x000fea0003800000 */
.L_x_0:
[----:B------:R-:W-:-:S00]  /*0260*/  BRA `(.L_x_0) ;  /* 0xfffffffc00fc7947 */ /* 0x000fc0000383ffff */
[----:B------:R-:W-:-:S00]  /*0270*/  NOP ;  /* 0x0000000000007918 */ /* 0x000fc00000000000 */
        /* <DEDUP_REMOVED lines=8> */
.L_x_25:


//--------------------- .text.calculate_reciprocal --------------------------
	.section	.text.calculate_reciprocal,"ax",@progbits
	.align	128
        .global         calculate_reciprocal
        .type           calculate_reciprocal,@function
        .size           calculate_reciprocal,(.L_x_24 - calculate_reciprocal)
        .other          calculate_reciprocal,@"STO_CUDA_ENTRY STV_DEFAULT"
calculate_reciprocal:
.text.calculate_reciprocal:
[----:B------:R-:W-:Y:S01]  /*0000*/  LDC R1, c[0x0][0x37c] ;  /* 0x0000df00ff017b82 */ /* 0x000fe20000000800 */
[----:B------:R-:W0:Y:S01]  /*0010*/  S2R R3, SR_TID.X ;  /* 0x0000000000037919 */ /* 0x000e220000002100 */
[----:B------:R-:W1:Y:S01]  /*0020*/  LDCU.64 UR4, c[0x0][0x388] ;  /* 0x00007100ff0477ac */ /* 0x000e620008000a00 */
[----:B------:R-:W0:Y:S01]  /*0030*/  S2R R0, SR_CTAID.X ;  /* 0x0000000000007919 */ /* 0x000e220000002500 */
[----:B------:R-:W0:Y:S01]  /*0040*/  LDCU UR6, c[0x0][0x360] ;  /* 0x00006c00ff0677ac */ /* 0x000e220008000800 */
[----:B-1----:R-:W-:Y:S01]  /*0050*/  UIMAD UR4, UR5, UR4, URZ ;  /* 0x00000004050472a4 */ /* 0x002fe2000f8e02ff */
[----:B0-----:R-:W-:-:S05]  /*0060*/  IMAD R3, R0, UR6, R3 ;  /* 0x0000000600037c24 */ /* 0x001fca000f8e0203 */
[----:B------:R-:W-:-:S13]  /*0070*/  ISETP.GE.AND P0, PT, R3, UR4, PT ;  /* 0x0000000403007c0c */ /* 0x000fda000bf06270 */
[----:B------:R-:W-:Y:S05]  /*0080*/  @P0 EXIT ;  /* 0x000000000000094d */ /* 0x000fea0003800000 */
[----:B------:R-:W0:Y:S01]  /*0090*/  LDC.64 R4, c[0x0][0x380] ;  /* 0x0000e000ff047b82 */ /* 0x000e220000000a00 */
[----:B------:R-:W1:Y:S01]  /*00a0*/  LDCU.64 UR4, c[0x0][0x358] ;  /* 0x00006b00ff0477ac */ /* 0x000e620008000a00 */
[----:B------:R-:W2:Y:S01]  /*00b0*/  LDCU.64 UR6, c[0x0][0x390] ;  /* 0x00007200ff0677ac */ /* 0x000ea20008000a00 */
[----:B0-----:R-:W-:-:S05]  /*00c0*/  IMAD.WIDE R4, R3, 0x4, R4 ;  /* 0x0000000403047825 */ /* 0x001fca00078e0204 */
[----:B-1----:R-:W3:Y:S01]  /*00d0*/  LDG.E R0, desc[UR4][R4.64] ;  /* 0x0000000404007981 */ /* 0x002ee2000c1e1900 */
[----:B------:R-:W-:Y:S01]  /*00e0*/  BSSY.RECONVERGENT B0, `(.L_x_1) ;  /* 0x000000f000007945 */ /* 0x000fe20003800200 */
[----:B---3--:R-:W-:-:S04]  /*00f0*/  FSETP.NEU.AND P0, PT, R0, RZ, PT ;  /* 0x000000ff0000720b */ /* 0x008fc80003f0d000 */
[----:B------:R-:W-:Y:S02]  /*0100*/  FSEL R3, R0, 1, P0 ;  /* 0x3f80000000037808 */ /* 0x000fe40000000000 */
[----:B--2---:R-:W0:Y:S08]  /*0110*/  F2F.F32.F64 R0, UR6 ;  /* 0x0000000600007d10 */ /* 0x004e300008301000 */
[----:B------:R-:W1:Y:S08]  /*0120*/  MUFU.RCP R2, R3 ;  /* 0x0000000300027308 */ /* 0x000e700000001000 */
[----:B0-----:R-:W0:Y:S01]  /*0130*/  FCHK P0, R0, R3 ;  /* 0x0000000300007302 */ /* 0x001e220000000000 */
[----:B-1----:R-:W-:-:S04]  /*0140*/  FFMA R7, -R3, R2, 1 ;  /* 0x3f80000003077423 */ /* 0x002fc80000000102 */
[----:B------:R-:W-:-:S04]  /*0150*/  FFMA R7, R2, R7, R2 ;  /* 0x0000000702077223 */ /* 0x000fc80000000002 */
[----:B------:R-:W-:-:S04]  /*0160*/  FFMA R2, R0, R7, RZ ;  /* 0x0000000700027223 */ /* 0x000fc800000000ff */
[----:B------:R-:W-:-:S04]  /*0170*/  FFMA R6, -R3, R2, R0 ;  /* 0x0000000203067223 */ /* 0x000fc80000000100 */
[----:B------:R-:W-:Y:S01]  /*0180*/  FFMA R7, R7, R6, R2 ;  /* 0x0000000607077223 */ /* 0x000fe20000000002 */
[----:B0-----:R-:W-:Y:S06]  /*0190*/  @!P0 BRA `(.L_x_2) ;  /* 0x00000000000c8947 */ /* 0x001fec0003800000 */
[----:B------:R-:W-:-:S07]  /*01a0*/  MOV R2, 0x1c0 ;  /* 0x000001c000027802 */ /* 0x000fce0000000f00 */
[----:B------:R-:W-:Y:S05]  /*01b0*/  CALL.REL.NOINC `($__internal_0_$__cuda_sm3x_div_rn_noftz_f32_slowpath) ;  /* 0x0000000000107944 */ /* 0x000fea0003c00000 */
[----:B------:R-:W-:-:S07]  /*01c0*/  IMAD.MOV.U32 R7, RZ, RZ, R0 ;  /* 0x000000ffff077224 */ /* 0x000fce00078e0000 */
.L_x_2:
[----:B------:R-:W-:Y:S05]  /*01d0*/  BSYNC.RECONVERGENT B0 ;  /* 0x0000000000007941 */ /* 0x000fea0003800200 */
.L_x_1:
[----:B------:R-:W-:Y:S01]  /*01e0*/  STG.E desc[UR4][R4.64], R7 ;  /* 0x0000000704007986 */ /* 0x000fe2000c101904 */
[----:B------:R-:W-:Y:S05]  /*01f0*/  EXIT ;  /* 0x000000000000794d */ /* 0x000fea0003800000 */
        .weak           $__internal_0_$__cuda_sm3x_div_rn_noftz_f32_slowpath
        .type           $__internal_0_$__cuda_sm3x_div_rn_noftz_f32_slowpath,@function
        .size           $__internal_0_$__cuda_sm3x_div_rn_noftz_f32_slowpath,(.L_x_24 - $__internal_0_$__cuda_sm3x_div_rn_noftz_f32_slowpath)
$__internal_0_$__cuda_sm3x_div_rn_noftz_f32_slowpath:
[--C-:B------:R-:W-:Y:S01]  /*0200*/  SHF.R.U32.HI R7, RZ, 0x17, R3.reuse ;  /* 0x00000017ff077819 */ /* 0x100fe20000011603 */
[----:B------:R-:W-:Y:S01]  /*0210*/  BSSY.RECONVERGENT B1, `(.L_x_3) ;  /* 0x0000064000017945 */ /* 0x000fe20003800200 */
[--C-:B------:R-:W-:Y:S01]  /*0220*/  SHF.R.U32.HI R6, RZ, 0x17, R0.reuse ;  /* 0x00000017ff067819 */ /* 0x100fe20000011600 */
[----:B------:R-:W-:Y:S01]  /*0230*/  IMAD.MOV.U32 R8, RZ, RZ, R0 ;  /* 0x000000ffff087224 */ /* 0x000fe200078e0000 */
[----:B------:R-:W-:Y:S01]  /*0240*/  LOP3.LUT R7, R7, 0xff, RZ, 0xc0, !PT ;  /* 0x000000ff07077812 */ /* 0x000fe200078ec0ff */
[----:B------:R-:W-:Y:S01]  /*0250*/  IMAD.MOV.U32 R9, RZ, RZ, R3 ;  /* 0x000000ffff097224 */ /* 0x000fe200078e0003 */
[----:B------:R-:W-:-:S03]  /*0260*/  LOP3.LUT R6, R6, 0xff, RZ, 0xc0, !PT ;  /* 0x000000ff06067812 */ /* 0x000fc600078ec0ff */
[----:B------:R-:W-:Y:S02]  /*0270*/  VIADD R12, R7, 0xffffffff ;  /* 0xffffffff070c7836 */ /* 0x000fe40000000000 */
[----:B------:R-:W-:-:S03]  /*0280*/  VIADD R11, R6, 0xffffffff ;  /* 0xffffffff060b7836 */ /* 0x000fc60000000000 */
[----:B------:R-:W-:-:S04]  /*0290*/  ISETP.GT.U32.AND P0, PT, R12, 0xfd, PT ;  /* 0x000000fd0c00780c */ /* 0x000fc80003f04070 */
[----:B------:R-:W-:-:S13]  /*02a0*/  ISETP.GT.U32.OR P0, PT, R11, 0xfd, P0 ;  /* 0x000000fd0b00780c */ /* 0x000fda0000704470 */
[----:B------:R-:W-:Y:S01]  /*02b0*/  @!P0 IMAD.MOV.U32 R10, RZ, RZ, RZ ;  /* 0x000000ffff0a8224 */ /* 0x000fe200078e00ff */
[----:B------:R-:W-:Y:S06]  /*02c0*/  @!P0 BRA `(.L_x_4) ;  /* 0x00000000005c8947 */ /* 0x000fec0003800000 */
[----:B------:R-:W-:Y:S02]  /*02d0*/  FSETP.GTU.FTZ.AND P0, PT, |R0|, +INF , PT ;  /* 0x7f8000000000780b */ /* 0x000fe40003f1c200 */
[----:B------:R-:W-:-:S04]  /*02e0*/  FSETP.GTU.FTZ.AND P1, PT, |R3|, +INF , PT ;  /* 0x7f8000000300780b */ /* 0x000fc80003f3c200 */
[----:B------:R-:W-:-:S13]  /*02f0*/  PLOP3.LUT P0, PT, P0, P1, PT, 0xf8, 0x8f ;  /* 0x00000000008f781c */ /* 0x000fda0000703f70 */
[----:B------:R-:W-:Y:S05]  /*0300*/  @P0 BRA `(.L_x_5) ;  /* 0x00000004004c0947 */ /* 0x000fea0003800000 */
[----:B------:R-:W-:-:S13]  /*0310*/  LOP3.LUT P0, RZ, R9, 0x7fffffff, R8, 0xc8, !PT ;  /* 0x7fffffff09ff7812 */ /* 0x000fda000780c808 */
[----:B------:R-:W-:Y:S05]  /*0320*/  @!P0 BRA `(.L_x_6) ;  /* 0x00000004003c8947 */ /* 0x000fea0003800000 */
[C---:B------:R-:W-:Y:S02]  /*0330*/  FSETP.NEU.FTZ.AND P2, PT, |R0|.reuse, +INF , PT ;  /* 0x7f8000000000780b */ /* 0x040fe40003f5d200 */
[----:B------:R-:W-:Y:S02]  /*0340*/  FSETP.NEU.FTZ.AND P1, PT, |R3|, +INF , PT ;  /* 0x7f8000000300780b */ /* 0x000fe40003f3d200 */
[----:B------:R-:W-:-:S11]  /*0350*/  FSETP.NEU.FTZ.AND P0, PT, |R0|, +INF , PT ;  /* 0x7f8000000000780b */ /* 0x000fd60003f1d200 */
[----:B------:R-:W-:Y:S05]  /*0360*/  @!P1 BRA !P2, `(.L_x_6) ;  /* 0x00000004002c9947 */ /* 0x000fea0005000000 */
[----:B------:R-:W-:-:S04]  /*0370*/  LOP3.LUT P2, RZ, R8, 0x7fffffff, RZ, 0xc0, !PT ;  /* 0x7fffffff08ff7812 */ /* 0x000fc8000784c0ff */
[----:B------:R-:W-:-:S13]  /*0380*/  PLOP3.LUT P1, PT, P1, P2, PT, 0x2f, 0xf2 ;  /* 0x0000000000f2781c */ /* 0x000fda0000f24577 */
[----:B------:R-:W-:Y:S05]  /*0390*/  @P1 BRA `(.L_x_7) ;  /* 0x0000000400181947 */ /* 0x000fea0003800000 */
[----:B------:R-:W-:-:S04]  /*03a0*/  LOP3.LUT P1, RZ, R9, 0x7fffffff, RZ, 0xc0, !PT ;  /* 0x7fffffff09ff7812 */ /* 0x000fc8000782c0ff */
[----:B------:R-:W-:-:S13]  /*03b0*/  PLOP3.LUT P0, PT, P0, P1, PT, 0x2f, 0xf2 ;  /* 0x0000000000f2781c */ /* 0x000fda0000702577 */
[----:B------:R-:W-:Y:S05]  /*03c0*/  @P0 BRA `(.L_x_8) ;  /* 0x0000000400000947 */ /* 0x000fea0003800000 */
[----:B------:R-:W-:Y:S02]  /*03d0*/  ISETP.GE.AND P0, PT, R11, RZ, PT ;  /* 0x000000ff0b00720c */ /* 0x000fe40003f06270 */
[----:B------:R-:W-:-:S11]  /*03e0*/  ISETP.GE.AND P1, PT, R12, RZ, PT ;  /* 0x000000ff0c00720c */ /* 0x000fd60003f26270 */
[----:B------:R-:W-:Y:S02]  /*03f0*/  @P0 IMAD.MOV.U32 R10, RZ, RZ, RZ ;  /* 0x000000ffff0a0224 */ /* 0x000fe400078e00ff */
[----:B------:R-:W-:Y:S01]  /*0400*/  @!P0 FFMA R8, R0, 1.84467440737095516160e+19, RZ ;  /* 0x5f80000000088823 */ /* 0x000fe200000000ff */
[----:B------:R-:W-:Y:S02]  /*0410*/  @!P0 IMAD.MOV.U32 R10, RZ, RZ, -0x40 ;  /* 0xffffffc0ff0a8424 */ /* 0x000fe400078e00ff */
[----:B------:R-:W-:Y:S02]  /*0420*/  @!P1 FFMA R9, R3, 1.84467440737095516160e+19, RZ ;  /* 0x5f80000003099823 */ /* 0x000fe400000000ff */
[----:B------:R-:W-:-:S07]  /*0430*/  @!P1 VIADD R10, R10, 0x40 ;  /* 0x000000400a0a9836 */ /* 0x000fce0000000000 */
.L_x_4:
[----:B------:R-:W-:Y:S01]  /*0440*/  LEA R0, R7, 0xc0800000, 0x17 ;  /* 0xc080000007007811 */ /* 0x000fe200078eb8ff */
[----:B------:R-:W-:Y:S01]  /*0450*/  VIADD R6, R6, 0xffffff81 ;  /* 0xffffff8106067836 */ /* 0x000fe20000000000 */
[----:B------:R-:W-:Y:S03]  /*0460*/  BSSY.RECONVERGENT B2, `(.L_x_9) ;  /* 0x0000035000027945 */ /* 0x000fe60003800200 */
[----:B------:R-:W-:Y:S01]  /*0470*/  IMAD.IADD R9, R9, 0x1, -R0 ;  /* 0x0000000109097824 */ /* 0x000fe200078e0a00 */
[C---:B------:R-:W-:Y:S01]  /*0480*/  IADD3 R7, PT, PT, R6.reuse, 0x7f, -R7 ;  /* 0x0000007f06077810 */ /* 0x040fe20007ffe807 */
[----:B------:R-:W-:Y:S02]  /*0490*/  IMAD R0, R6, -0x800000, R8 ;  /* 0xff80000006007824 */ /* 0x000fe400078e0208 */
[----:B------:R-:W0:Y:S01]  /*04a0*/  MUFU.RCP R3, R9 ;  /* 0x0000000900037308 */ /* 0x000e220000001000 */
[----:B------:R-:W-:Y:S01]  /*04b0*/  FADD.FTZ R11, -R9, -RZ ;  /* 0x800000ff090b7221 */ /* 0x000fe20000010100 */
[----:B------:R-:W-:-:S03]  /*04c0*/  IMAD.IADD R7, R7, 0x1, R10 ;  /* 0x0000000107077824 */ /* 0x000fc600078e020a */
[----:B0-----:R-:W-:-:S04]  /*04d0*/  FFMA R12, R3, R11, 1 ;  /* 0x3f800000030c7423 */ /* 0x001fc8000000000b */
[----:B------:R-:W-:-:S04]  /*04e0*/  FFMA R12, R3, R12, R3 ;  /* 0x0000000c030c7223 */ /* 0x000fc80000000003 */
[----:B------:R-:W-:-:S04]  /*04f0*/  FFMA R3, R0, R12, RZ ;  /* 0x0000000c00037223 */ /* 0x000fc800000000ff */
[----:B------:R-:W-:-:S04]  /*0500*/  FFMA R8, R11, R3, R0 ;  /* 0x000000030b087223 */ /* 0x000fc80000000000 */
[----:B------:R-:W-:-:S04]  /*0510*/  FFMA R13, R12, R8, R3 ;  /* 0x000000080c0d7223 */ /* 0x000fc80000000003 */
[----:B------:R-:W-:-:S04]  /*0520*/  FFMA R8, R11, R13, R0 ;  /* 0x0000000d0b087223 */ /* 0x000fc80000000000 */
[----:B------:R-:W-:-:S05]  /*0530*/  FFMA R0, R12, R8, R13 ;  /* 0x000000080c007223 */ /* 0x000fca000000000d */
[----:B------:R-:W-:-:S04]  /*0540*/  SHF.R.U32.HI R3, RZ, 0x17, R0 ;  /* 0x00000017ff037819 */ /* 0x000fc80000011600 */
[----:B------:R-:W-:-:S05]  /*0550*/  LOP3.LUT R3, R3, 0xff, RZ, 0xc0, !PT ;  /* 0x000000ff03037812 */ /* 0x000fca00078ec0ff */
[----:B------:R-:W-:-:S04]  /*0560*/  IMAD.IADD R9, R3, 0x1, R7 ;  /* 0x0000000103097824 */ /* 0x000fc800078e0207 */
[----:B------:R-:W-:-:S05]  /*0570*/  VIADD R3, R9, 0xffffffff ;  /* 0xffffffff09037836 */ /* 0x000fca0000000000 */
[----:B------:R-:W-:-:S13]  /*0580*/  ISETP.GE.U32.AND P0, PT, R3, 0xfe, PT ;  /* 0x000000fe0300780c */ /* 0x000fda0003f06070 */
[----:B------:R-:W-:Y:S05]  /*0590*/  @!P0 BRA `(.L_x_10) ;  /* 0x0000000000808947 */ /* 0x000fea0003800000 */
[----:B------:R-:W-:-:S13]  /*05a0*/  ISETP.GT.AND P0, PT, R9, 0xfe, PT ;  /* 0x000000fe0900780c */ /* 0x000fda0003f04270 */
[----:B------:R-:W-:Y:S05]  /*05b0*/  @P0 BRA `(.L_x_11) ;  /* 0x00000000006c0947 */ /* 0x000fea0003800000 */
[----:B------:R-:W-:-:S13]  /*05c0*/  ISETP.GE.AND P0, PT, R9, 0x1, PT ;  /* 0x000000010900780c */ /* 0x000fda0003f06270 */
[----:B------:R-:W-:Y:S05]  /*05d0*/  @P0 BRA `(.L_x_12) ;  /* 0x0000000000740947 */ /* 0x000fea0003800000 */
[----:B------:R-:W-:Y:S02]  /*05e0*/  ISETP.GE.AND P0, PT, R9, -0x18, PT ;  /* 0xffffffe80900780c */ /* 0x000fe40003f06270 */
[----:B------:R-:W-:-:S11]  /*05f0*/  LOP3.LUT R0, R0, 0x80000000, RZ, 0xc0, !PT ;  /* 0x8000000000007812 */ /* 0x000fd600078ec0ff */
[----:B------:R-:W-:Y:S05]  /*0600*/  @!P0 BRA `(.L_x_12) ;  /* 0x0000000000688947 */ /* 0x000fea0003800000 */
[CCC-:B------:R-:W-:Y:S01]  /*0610*/  FFMA.RZ R3, R12.reuse, R8.reuse, R13.reuse ;  /* 0x000000080c037223 */ /* 0x1c0fe2000000c00d */
[CCC-:B------:R-:W-:Y:S01]  /*0620*/  FFMA.RM R6, R12.reuse, R8.reuse, R13.reuse ;  /* 0x000000080c067223 */ /* 0x1c0fe2000000400d */
[C---:B------:R-:W-:Y:S02]  /*0630*/  ISETP.NE.AND P2, PT, R9.reuse, RZ, PT ;  /* 0x000000ff0900720c */ /* 0x040fe40003f45270 */
[----:B------:R-:W-:Y:S02]  /*0640*/  ISETP.NE.AND P1, PT, R9, RZ, PT ;  /* 0x000000ff0900720c */ /* 0x000fe40003f25270 */
[----:B------:R-:W-:Y:S01]  /*0650*/  LOP3.LUT R7, R3, 0x7fffff, RZ, 0xc0, !PT ;  /* 0x007fffff03077812 */ /* 0x000fe200078ec0ff */
[----:B------:R-:W-:Y:S01]  /*0660*/  FFMA.RP R3, R12, R8, R13 ;  /* 0x000000080c037223 */ /* 0x000fe2000000800d */
[----:B------:R-:W-:Y:S02]  /*0670*/  VIADD R8, R9, 0x20 ;  /* 0x0000002009087836 */ /* 0x000fe40000000000 */
[----:B------:R-:W-:Y:S01]  /*0680*/  LOP3.LUT R7, R7, 0x800000, RZ, 0xfc, !PT ;  /* 0x0080000007077812 */ /* 0x000fe200078efcff */
[----:B------:R-:W-:Y:S01]  /*0690*/  IMAD.MOV R9, RZ, RZ, -R9 ;  /* 0x000000ffff097224 */ /* 0x000fe200078e0a09 */
[----:B------:R-:W-:-:S02]  /*06a0*/  FSETP.NEU.FTZ.AND P0, PT, R3, R6, PT ;  /* 0x000000060300720b */ /* 0x000fc40003f1d000 */
[----:B------:R-:W-:Y:S02]  /*06b0*/  SHF.L.U32 R8, R7, R8, RZ ;  /* 0x0000000807087219 */ /* 0x000fe400000006ff */
[----:B------:R-:W-:Y:S02]  /*06c0*/  SEL R6, R9, RZ, P2 ;  /* 0x000000ff09067207 */ /* 0x000fe40001000000 */
[----:B------:R-:W-:Y:S02]  /*06d0*/  ISETP.NE.AND P1, PT, R8, RZ, P1 ;  /* 0x000000ff0800720c */ /* 0x000fe40000f25270 */
[----:B------:R-:W-:Y:S02]  /*06e0*/  SHF.R.U32.HI R6, RZ, R6, R7 ;  /* 0x00000006ff067219 */ /* 0x000fe40000011607 */
[----:B------:R-:W-:Y:S02]  /*06f0*/  PLOP3.LUT P0, PT, P0, P1, PT, 0xf8, 0x8f ;  /* 0x00000000008f781c */ /* 0x000fe40000703f70 */
[----:B------:R-:W-:-:S02]  /*0700*/  SHF.R.U32.HI R8, RZ, 0x1, R6 ;  /* 0x00000001ff087819 */ /* 0x000fc40000011606 */
[----:B------:R-:W-:-:S04]  /*0710*/  SEL R3, RZ, 0x1, !P0 ;  /* 0x00000001ff037807 */ /* 0x000fc80004000000 */
[----:B------:R-:W-:-:S04]  /*0720*/  LOP3.LUT R3, R3, 0x1, R8, 0xf8, !PT ;  /* 0x0000000103037812 */ /* 0x000fc800078ef808 */
[----:B------:R-:W-:-:S05]  /*0730*/  LOP3.LUT R3, R3, R6, RZ, 0xc0, !PT ;  /* 0x0000000603037212 */ /* 0x000fca00078ec0ff */
[----:B------:R-:W-:-:S05]  /*0740*/  IMAD.IADD R3, R8, 0x1, R3 ;  /* 0x0000000108037824 */ /* 0x000fca00078e0203 */
[----:B------:R-:W-:Y:S01]  /*0750*/  LOP3.LUT R0, R3, R0, RZ, 0xfc, !PT ;  /* 0x0000000003007212 */ /* 0x000fe200078efcff */
[----:B------:R-:W-:Y:S06]  /*0760*/  BRA `(.L_x_12) ;  /* 0x0000000000107947 */ /* 0x000fec0003800000 */
.L_x_11:
[----:B------:R-:W-:-:S04]  /*0770*/  LOP3.LUT R0, R0, 0x80000000, RZ, 0xc0, !PT ;  /* 0x8000000000007812 */ /* 0x000fc800078ec0ff */
[----:B------:R-:W-:Y:S01]  /*0780*/  LOP3.LUT R0, R0, 0x7f800000, RZ, 0xfc, !PT ;  /* 0x7f80000000007812 */ /* 0x000fe200078efcff */
[----:B------:R-:W-:Y:S06]  /*0790*/  BRA `(.L_x_12) ;  /* 0x0000000000047947 */ /* 0x000fec0003800000 */
.L_x_10:
[----:B------:R-:W-:-:S07]  /*07a0*/  IMAD R0, R7, 0x800000, R0 ;  /* 0x0080000007007824 */ /* 0x000fce00078e0200 */
.L_x_12:
[----:B------:R-:W-:Y:S05]  /*07b0*/  BSYNC.RECONVERGENT B2 ;  /* 0x0000000000027941 */ /* 0x000fea0003800200 */
.L_x_9:
[----:B------:R-:W-:Y:S05]  /*07c0*/  BRA `(.L_x_13) ;  /* 0x0000000000207947 */ /* 0x000fea0003800000 */
.L_x_8:
[----:B------:R-:W-:-:S04]  /*07d0*/  LOP3.LUT R0, R9, 0x80000000, R8, 0x48, !PT ;  /* 0x8000000009007812 */ /* 0x000fc800078e4808 */
[----:B------:R-:W-:Y:S01]  /*07e0*/  LOP3.LUT R0, R0, 0x7f800000, RZ, 0xfc, !PT ;  /* 0x7f80000000007812 */ /* 0x000fe200078efcff */
[----:B------:R-:W-:Y:S06]  /*07f0*/  BRA `(.L_x_13) ;  /* 0x0000000000147947 */ /* 0x000fec0003800000 */
.L_x_7:
[----:B------:R-:W-:Y:S01]  /*0800*/  LOP3.LUT R0, R9, 0x80000000, R8, 0x48, !PT ;  /* 0x8000000009007812 */ /* 0x000fe200078e4808 */
[----:B------:R-:W-:Y:S06]  /*0810*/  BRA `(.L_x_13) ;  /* 0x00000000000c7947 */ /* 0x000fec0003800000 */
.L_x_6:
[----:B------:R-:W0:Y:S01]  /*0820*/  MUFU.RSQ R0, -QNAN ;  /* 0xffc0000000007908 */ /* 0x000e220000001400 */
[----:B------:R-:W-:Y:S05]  /*0830*/  BRA `(.L_x_13) ;  /* 0x0000000000047947 */ /* 0x000fea0003800000 */
.L_x_5:
[----:B------:R-:W-:-:S07]  /*0840*/  FADD.FTZ R0, R0, R3 ;  /* 0x0000000300007221 */ /* 0x000fce0000010000 */
.L_x_13:
[----:B------:R-:W-:Y:S05]  /*0850*/  BSYNC.RECONVERGENT B1 ;  /* 0x0000000000017941 */ /* 0x000fea0003800200 */
.L_x_3:
[----:B------:R-:W-:-:S04]  /*0860*/  IMAD.MOV.U32 R3, RZ, RZ, 0x0 ;  /* 0x00000000ff037424 */ /* 0x000fc800078e00ff */
[----:B0-----:R-:W-:Y:S05]  /*0870*/  RET.REL.NODEC R2 `(calculate_reciprocal) ;  /* 0xfffffff402e07950 */ /* 0x001fea0003c3ffff */
.L_x_14:
        /* <DEDUP_REMOVED lines=16> */
.L_x_24:


//--------------------- .text.count_particles_in_bin --------------------------
	.section	.text.count_particles_in_bin,"ax",@progbits
	.align	128
        .global         count_particles_in_bin
        .type           count_particles_in_bin,@function
        .size           count_particles_in_bin,(.L_x_27 - count_particles_in_bin)
        .other          count_particles_in_bin,@"STO_CUDA_ENTRY STV_DEFAULT"
count_particles_in_bin:
.text.count_particles_in_bin:
[----:B------:R-:W-:Y:S01]  /*0000*/  LDC R1, c[0x0][0x37c] ;  /* 0x0000df00ff017b82 */ /* 0x000fe20000000800 */
[----:B------:R-:W0:Y:S07]  /*0010*/  S2R R9, SR_TID.X ;  /* 0x0000000000097919 */ /* 0x000e2e0000002100 */
[----:B------:R-:W1:Y:S01]  /*0020*/  LDC.64 R2, c[0x0][0x390] ;  /* 0x0000e400ff027b82 */ /* 0x000e620000000a00 */
[----:B------:R-:W0:Y:S01]  /*0030*/  LDCU UR4, c[0x0][0x360] ;  /* 0x00006c00ff0477ac */ /* 0x000e220008000800 */
[----:B------:R-:W0:Y:S02]  /*0040*/  S2R R0, SR_CTAID.X ;  /* 0x0000000000007919 */ /* 0x000e240000002500 */
[----:B0-----:R-:W-:-:S02]  /*0050*/  IMAD R9, R0, UR4, R9 ;  /* 0x0000000400097c24 */ /* 0x001fc4000f8e0209 */
[----:B-1----:R-:W-:-:S05]  /*0060*/  IMAD R0, R3, R2, RZ ;  /* 0x0000000203007224 */ /* 0x002fca00078e02ff */
        /* <DEDUP_REMOVED lines=8> */
[----:B-1----:R0:W2:Y:S01]  /*00f0*/  LDG.E.CONSTANT R3, desc[UR4][R4.64] ;  /* 0x0000000404037981 */ /* 0x0020a2000c1e9900 */
[----:B------:R-:W1:Y:S01]  /*0100*/  I2F.RP R0, R11 ;  /* 0x0000000b00007306 */ /* 0x000e620000209400 */
[----:B0-----:R-:W-:-:S07]  /*0110*/  IABS R4, R9 ;  /* 0x0000000900047213 */ /* 0x001fce0000000000 */
[----:B-1----:R-:W0:Y:S02]  /*0120*/  MUFU.RCP R0, R0 ;  /* 0x0000000000007308 */ /* 0x002e240000001000 */
[----:B0-----:R-:W-:-:S06]  /*0130*/  IADD3 R6, PT, PT, R0, 0xffffffe, RZ ;  /* 0x0ffffffe00067810 */ /* 0x001fcc0007ffe0ff */
[----:B------:R0:W1:Y:S02]  /*0140*/  F2I.FTZ.U32.TRUNC.NTZ R7, R6 ;  /* 0x0000000600077305 */ /* 0x000064000021f000 */
[----:B0-----:R-:W-:Y:S02]  /*0150*/  HFMA2 R6, -RZ, RZ, 0, 0 ;  /* 0x00000000ff067431 */ /* 0x001fe400000001ff */
[----:B-1----:R-:W-:-:S04]  /*0160*/  IMAD.MOV R8, RZ, RZ, -R7 ;  /* 0x000000ffff087224 */ /* 0x002fc800078e0a07 */
[----:B------:R-:W-:-:S04]  /*0170*/  IMAD R13, R8, R11, RZ ;  /* 0x0000000b080d7224 */ /* 0x000fc800078e02ff */
[----:B------:R-:W-:-:S06]  /*0180*/  IMAD.HI.U32 R7, R7, R13, R6 ;  /* 0x0000000d07077227 */ /* 0x000fcc00078e0006 */
[----:B------:R-:W-:-:S04]  /*0190*/  IMAD.HI.U32 R7, R7, R4, RZ ;  /* 0x0000000407077227 */ /* 0x000fc800078e00ff */
[----:B------:R-:W-:-:S04]  /*01a0*/  IMAD.MOV R7, RZ, RZ, -R7 ;  /* 0x000000ffff077224 */ /* 0x000fc800078e0a07 */
[C---:B------:R-:W-:Y:S01]  /*01b0*/  IMAD R0, R11.reuse, R7, R4 ;  /* 0x000000070b007224 */ /* 0x040fe200078e0204 */
[----:B------:R-:W-:Y:S01]  /*01c0*/  MOV R7, 0x3f800000 ;  /* 0x3f80000000077802 */ /* 0x000fe20000000f00 */
[----:B------:R-:W0:Y:S03]  /*01d0*/  LDC.64 R4, c[0x0][0x380] ;  /* 0x0000e000ff047b82 */ /* 0x000e260000000a00 */
[----:B------:R-:W-:-:S13]  /*01e0*/  ISETP.GT.U32.AND P0, PT, R11, R0, PT ;  /* 0x000000000b00720c */ /* 0x000fda0003f04070 */
[----:B------:R-:W-:Y:S02]  /*01f0*/  @!P0 IADD3 R0, PT, PT, R0, -R11, RZ ;  /* 0x8000000b00008210 */ /* 0x000fe40007ffe0ff */
[----:B------:R-:W-:Y:S02]  /*0200*/  ISETP.NE.AND P0, PT, R2, RZ, PT ;  /* 0x000000ff0200720c */ /* 0x000fe40003f05270 */
[----:B------:R-:W-:-:S13]  /*0210*/  ISETP.GT.U32.AND P1, PT, R11, R0, PT ;  /* 0x000000000b00720c */ /* 0x000fda0003f24070 */
[----:B------:R-:W-:-:S05]  /*0220*/  @!P1 IMAD.IADD R0, R0, 0x1, -R11 ;  /* 0x0000000100009824 */ /* 0x000fca00078e0a0b */
[----:B------:R-:W-:Y:S02]  /*0230*/  @!P2 IADD3 R0, PT, PT, -R0, RZ, RZ ;  /* 0x000000ff0000a210 */ /* 0x000fe40007ffe1ff */
[----:B------:R-:W-:-:S05]  /*0240*/  @!P0 LOP3.LUT R0, RZ, R2, RZ, 0x33, !PT ;  /* 0x00000002ff008212 */ /* 0x000fca00078e33ff */
[----:B--2---:R-:W-:-:S04]  /*0250*/  IMAD R3, R0, UR6, R3 ;  /* 0x0000000600037c24 */ /* 0x004fc8000f8e0203 */
[----:B0-----:R-:W-:-:S05]  /*0260*/  IMAD.WIDE R2, R3, 0x4, R4 ;  /* 0x0000000403027825 */ /* 0x001fca00078e0204 */
[----:B------:R-:W-:Y:S01]  /*0270*/  REDG.E.ADD.F32.FTZ.RN.STRONG.GPU desc[UR4][R2.64], R7 ;  /* 0x00000007020079a6 */ /* 0x000fe2000c12f304 */
[----:B------:R-:W-:Y:S05]  /*0280*/  EXIT ;  /* 0x000000000000794d */ /* 0x000fea0003800000 */
.L_x_15:
        /* <DEDUP_REMOVED lines=15> */
.L_x_27:


//--------------------- .text.compensate_particle_amount --------------------------
	.section	.text.compensate_particle_amount,"ax",@progbits
	.align	128
        .global         compensate_particle_amount
        .type           compensate_particle_amount,@function
        .size           compensate_particle_amount,(.L_x_28 - compensate_particle_amount)
        .other          compensate_particle_amount,@"STO_CUDA_ENTRY STV_DEFAULT"
compensate_particle_amount:
.text.compensate_particle_amount:
        /* <DEDUP_REMOVED lines=10> */
[----:B------:R-:W1:Y:S07]  /*00a0*/  LDCU.64 UR4, c[0x0][0x358] ;  /* 0x00006b00ff0477ac */ /* 0x000e6e0008000a00 */
[----:B------:R-:W2:Y:S01]  /*00b0*/  LDC.64 R4, c[0x0][0x380] ;  /* 0x0000e000ff047b82 */ /* 0x000ea20000000a00 */
[----:B0-----:R-:W-:-:S06]  /*00c0*/  IMAD.WIDE R2, R7, 0x4, R2 ;  /* 0x0000000407027825 */ /* 0x001fcc00078e0202 */
[----:B-1----:R-:W3:Y:S01]  /*00d0*/  LDG.E.CONSTANT R2, desc[UR4][R2.64] ;  /* 0x0000000402027981 */ /* 0x002ee2000c1e9900 */
[----:B--2---:R-:W-:-:S05]  /*00e0*/  IMAD.WIDE R4, R7, 0x4, R4 ;  /* 0x0000000407047825 */ /* 0x004fca00078e0204 */
[----:B------:R-:W3:Y:S02]  /*00f0*/  LDG.E R7, desc[UR4][R4.64] ;  /* 0x0000000404077981 */ /* 0x000ee4000c1e1900 */
[----:B---3--:R-:W-:-:S05]  /*0100*/  FMUL R7, R2, R7 ;  /* 0x0000000702077220 */ /* 0x008fca0000400000 */
[----:B------:R-:W-:Y:S01]  /*0110*/  STG.E desc[UR4][R4.64], R7 ;  /* 0x0000000704007986 */ /* 0x000fe2000c101904 */
[----:B------:R-:W-:Y:S05]  /*0120*/  EXIT ;  /* 0x000000000000794d */ /* 0x000fea0003800000 */
.L_x_16:
        /* <DEDUP_REMOVED lines=13> */
.L_x_28:


//--------------------- .text.find_difference_profile --------------------------
	.section	.text.find_difference_profile,"ax",@progbits
	.align	128
        .global         find_difference_profile
        .type           find_difference_profile,@function
        .size           find_difference_profile,(.L_x_29 - find_difference_profile)
        .other          find_difference_profile,@"STO_CUDA_ENTRY STV_DEFAULT"
find_difference_profile:
.text.find_difference_profile:
[----:B------:R-:W-:Y:S01]  /*0000*/  LDC R1, c[0x0][0x37c] ;  /* 0x0000df00ff017b82 */ /* 0x000fe20000000800 */
[----:B------:R-:W0:Y:S01]  /*0010*/  S2R R0, SR_TID.X ;  /* 0x0000000000007919 */ /* 0x000e220000002100 */
[----:B------:R-:W0:Y:S01]  /*0020*/  LDCU UR4, c[0x0][0x360] ;  /* 0x00006c00ff0477ac */ /* 0x000e220008000800 */
[----:B------:R-:W0:Y:S01]  /*0030*/  S2R R3, SR_CTAID.X ;  /* 0x0000000000037919 */ /* 0x000e220000002500 */
[----:B------:R-:W1:Y:S01]  /*0040*/  LDCU UR8, c[0x0][0x398] ;  /* 0x00007300ff0877ac */ /* 0x000e620008000800 */
[----:B0-----:R-:W-:-:S05]  /*0050*/  IMAD R0, R3, UR4, R0 ;  /* 0x0000000403007c24 */ /* 0x001fca000f8e0200 */
[----:B-1----:R-:W-:-:S13]  /*0060*/  ISETP.GE.AND P0, PT, R0, UR8, PT ;  /* 0x0000000800007c0c */ /* 0x002fda000bf06270 */
[----:B------:R-:W-:Y:S05]  /*0070*/  @P0 EXIT ;  /* 0x000000000000094d */ /* 0x000fea0003800000 */
[----:B------:R-:W0:Y:S01]  /*0080*/  LDC.64 R8, c[0x0][0x390] ;  /* 0x0000e400ff087b82 */ /* 0x000e220000000a00 */
[----:B------:R-:W1:Y:S01]  /*0090*/  LDCU UR5, c[0x0][0x370] ;  /* 0x00006e00ff0577ac */ /* 0x000e620008000800 */
[----:B------:R-:W2:Y:S06]  /*00a0*/  LDCU.64 UR6, c[0x0][0x358] ;  /* 0x00006b00ff0677ac */ /* 0x000eac0008000a00 */
[----:B------:R-:W3:Y:S08]  /*00b0*/  LDC.64 R12, c[0x0][0x380] ;  /* 0x0000e000ff0c7b82 */ /* 0x000ef00000000a00 */
[----:B------:R-:W4:Y:S01]  /*00c0*/  LDC.64 R10, c[0x0][0x388] ;  /* 0x0000e200ff0a7b82 */ /* 0x000f220000000a00 */
[----:B-1----:R-:W-:-:S12]  /*00d0*/  UIMAD UR4, UR4, UR5, URZ ;  /* 0x00000005040472a4 */ /* 0x002fd8000f8e02ff */
.L_x_17:
[----:B0-----:R-:W-:-:S04]  /*00e0*/  IMAD.WIDE R2, R0, 0x4, R8 ;  /* 0x0000000400027825 */ /* 0x001fc800078e0208 */
[C---:B----4-:R-:W-:Y:S02]  /*00f0*/  IMAD.WIDE R4, R0.reuse, 0x4, R10 ;  /* 0x0000000400047825 */ /* 0x050fe400078e020a */
[----:B--2---:R-:W2:Y:S04]  /*0100*/  LDG.E.CONSTANT R2, desc[UR6][R2.64] ;  /* 0x0000000602027981 */ /* 0x004ea8000c1e9900 */
[----:B------:R-:W2:Y:S01]  /*0110*/  LDG.E.CONSTANT R5, desc[UR6][R4.64] ;  /* 0x0000000604057981 */ /* 0x000ea2000c1e9900 */
[C---:B-1-3--:R-:W-:Y:S01]  /*0120*/  IMAD.WIDE R6, R0.reuse, 0x4, R12 ;  /* 0x0000000400067825 */ /* 0x04afe200078e020c */
[----:B------:R-:W-:-:S04]  /*0130*/  IADD3 R0, PT, PT, R0, UR4, RZ ;  /* 0x0000000400007c10 */ /* 0x000fc8000fffe0ff */
[----:B------:R-:W-:Y:S01]  /*0140*/  ISETP.GE.AND P0, PT, R0, UR8, PT ;  /* 0x0000000800007c0c */ /* 0x000fe2000bf06270 */
[----:B--2---:R-:W-:-:S05]  /*0150*/  FADD R15, R2, -R5 ;  /* 0x80000005020f7221 */ /* 0x004fca0000000000 */
[----:B------:R1:W-:Y:S07]  /*0160*/  STG.E desc[UR6][R6.64], R15 ;  /* 0x0000000f06007986 */ /* 0x0003ee000c101906 */
[----:B------:R-:W-:Y:S05]  /*0170*/  @!P0 BRA `(.L_x_17) ;  /* 0xfffffffc00d88947 */ /* 0x000fea000383ffff */
[----:B------:R-:W-:Y:S05]  /*0180*/  EXIT ;  /* 0x000000000000794d */ /* 0x000fea0003800000 */
.L_x_18:
        /* <DEDUP_REMOVED lines=15> */
.L_x_29:


//--------------------- .text.clip                --------------------------
	.section	.text.clip,"ax",@progbits
	.align	128
        .global         clip
        .type           clip,@function
        .size           clip,(.L_x_30 - clip)
        .other          clip,@"STO_CUDA_ENTRY STV_DEFAULT"
clip:
.text.clip:
        /* <DEDUP_REMOVED lines=9> */
[----:B------:R-:W1:Y:S01]  /*0090*/  LDCU.64 UR4, c[0x0][0x358] ;  /* 0x00006b00ff0477ac */ /* 0x000e620008000a00 */
[----:B------:R-:W2:Y:S01]  /*00a0*/  LDCU.64 UR6, c[0x0][0x390] ;  /* 0x00007200ff0677ac */ /* 0x000ea20008000a00 */
[----:B0-----:R-:W-:-:S05]  /*00b0*/  IMAD.WIDE R2, R5, 0x4, R2 ;  /* 0x0000000405027825 */ /* 0x001fca00078e0202 */
[----:B-1----:R-:W3:Y:S01]  /*00c0*/  LDG.E R0, desc[UR4][R2.64] ;  /* 0x0000000402007981 */ /* 0x002ee2000c1e1900 */
[----:B--2---:R-:W3:Y:S02]  /*00d0*/  F2F.F32.F64 R5, UR6 ;  /* 0x0000000600057d10 */ /* 0x004ee40008301000 */
[----:B---3--:R-:W-:-:S13]  /*00e0*/  FSETP.GEU.AND P0, PT, R0, R5, PT ;  /* 0x000000050000720b */ /* 0x008fda0003f0e000 */
[----:B------:R-:W-:Y:S05]  /*00f0*/  @P0 EXIT ;  /* 0x000000000000094d */ /* 0x000fea0003800000 */
[----:B------:R-:W-:Y:S01]  /*0100*/  STG.E desc[UR4][R2.64], R5 ;  /* 0x0000000502007986 */ /* 0x000fe2000c101904 */
[----:B------:R-:W-:Y:S05]  /*0110*/  EXIT ;  /* 0x000000000000794d */ /* 0x000fea0003800000 */
.L_x_19:
        /* <DEDUP_REMOVED lines=14> */
.L_x_30:


//--------------------- .text.project             --------------------------
	.section	.text.project,"ax",@progbits
	.align	128
        .global         project
        .type           project,@function
        .size           project,(.L_x_31 - project)
        .other          project,@"STO_CUDA_ENTRY STV_DEFAULT"
project:
.text.project:
        /* <DEDUP_REMOVED lines=9> */
[----:B------:R-:W-:Y:S01]  /*0090*/  IABS R7, R3 ;  /* 0x0000000300077213 */ /* 0x000fe20000000000 */
[----:B------:R-:W0:Y:S03]  /*00a0*/  LDCU.64 UR4, c[0x0][0x358] ;  /* 0x00006b00ff0477ac */ /* 0x000e260008000a00 */
[----:B------:R-:W1:Y:S08]  /*00b0*/  I2F.RP R2, R7 ;  /* 0x0000000700027306 */ /* 0x000e700000209400 */
[----:B-1----:R-:W1:Y:S02]  /*00c0*/  MUFU.RCP R2, R2 ;  /* 0x0000000200027308 */ /* 0x002e640000001000 */
[----:B-1----:R-:W-:-:S06]  /*00d0*/  VIADD R4, R2, 0xffffffe ;  /* 0x0ffffffe02047836 */ /* 0x002fcc0000000000 */
[----:B------:R1:W2:Y:S02]  /*00e0*/  F2I.FTZ.U32.TRUNC.NTZ R5, R4 ;  /* 0x0000000400057305 */ /* 0x0002a4000021f000 */
[----:B-1----:R-:W-:Y:S02]  /*00f0*/  HFMA2 R4, -RZ, RZ, 0, 0 ;  /* 0x00000000ff047431 */ /* 0x002fe400000001ff */
[----:B--2---:R-:W-:-:S04]  /*0100*/  IMAD.MOV R6, RZ, RZ, -R5 ;  /* 0x000000ffff067224 */ /* 0x004fc800078e0a05 */
[----:B------:R-:W-:Y:S01]  /*0110*/  IMAD R9, R6, R7, RZ ;  /* 0x0000000706097224 */ /* 0x000fe200078e02ff */
[----:B------:R-:W-:-:S03]  /*0120*/  IABS R6, R0 ;  /* 0x0000000000067213 */ /* 0x000fc60000000000 */
[----:B------:R-:W-:-:S06]  /*0130*/  IMAD.HI.U32 R5, R5, R9, R4 ;  /* 0x0000000905057227 */ /* 0x000fcc00078e0004 */
[----:B------:R-:W-:Y:S02]  /*0140*/  IMAD.HI.U32 R8, R5, R6, RZ ;  /* 0x0000000605087227 */ /* 0x000fe400078e00ff */
[----:B------:R-:W1:Y:S02]  /*0150*/  LDC.64 R4, c[0x0][0x388] ;  /* 0x0000e200ff047b82 */ /* 0x000e640000000a00 */
[----:B------:R-:W-:-:S04]  /*0160*/  IMAD.MOV R2, RZ, RZ, -R8 ;  /* 0x000000ffff027224 */ /* 0x000fc800078e0a08 */
[----:B------:R-:W-:-:S05]  /*0170*/  IMAD R2, R7, R2, R6 ;  /* 0x0000000207027224 */ /* 0x000fca00078e0206 */
[----:B------:R-:W-:-:S13]  /*0180*/  ISETP.GT.U32.AND P2, PT, R7, R2, PT ;  /* 0x000000020700720c */ /* 0x000fda0003f44070 */
[-C--:B------:R-:W-:Y:S01]  /*0190*/  @!P2 IADD3 R2, PT, PT, R2, -R7.reuse, RZ ;  /* 0x800000070202a210 */ /* 0x080fe20007ffe0ff */
[----:B------:R-:W-:Y:S01]  /*01a0*/  @!P2 VIADD R8, R8, 0x1 ;  /* 0x000000010808a836 */ /* 0x000fe20000000000 */
[----:B------:R-:W-:Y:S01]  /*01b0*/  ISETP.NE.AND P2, PT, R3, RZ, PT ;  /* 0x000000ff0300720c */ /* 0x000fe20003f45270 */
[----:B-1----:R-:W-:Y:S01]  /*01c0*/  IMAD.WIDE R4, R0, 0x4, R4 ;  /* 0x0000000400047825 */ /* 0x002fe200078e0204 */
[----:B------:R-:W-:Y:S02]  /*01d0*/  ISETP.GE.U32.AND P0, PT, R2, R7, PT ;  /* 0x000000070200720c */ /* 0x000fe40003f06070 */
[----:B------:R-:W1:Y:S01]  /*01e0*/  LDC.64 R6, c[0x0][0x390] ;  /* 0x0000e400ff067b82 */ /* 0x000e620000000a00 */
[----:B------:R-:W-:Y:S02]  /*01f0*/  LOP3.LUT R2, R0, R3, RZ, 0x3c, !PT ;  /* 0x0000000300027212 */ /* 0x000fe400078e3cff */
[----:B0-----:R-:W2:Y:S02]  /*0200*/  LDG.E.CONSTANT R5, desc[UR4][R4.64] ;  /* 0x0000000404057981 */ /* 0x001ea4000c1e9900 */
[----:B------:R-:W-:-:S06]  /*0210*/  ISETP.GE.AND P1, PT, R2, RZ, PT ;  /* 0x000000ff0200720c */ /* 0x000fcc0003f26270 */
[----:B------:R-:W-:-:S07]  /*0220*/  @P0 IADD3 R8, PT, PT, R8, 0x1, RZ ;  /* 0x0000000108080810 */ /* 0x000fce0007ffe0ff */
[----:B------:R-:W-:Y:S02]  /*0230*/  @!P1 IADD3 R8, PT, PT, -R8, RZ, RZ ;  /* 0x000000ff08089210 */ /* 0x000fe40007ffe1ff */
[----:B------:R-:W-:Y:S02]  /*0240*/  @!P2 LOP3.LUT R8, RZ, R3, RZ, 0x33, !PT ;  /* 0x00000003ff08a212 */ /* 0x000fe400078e33ff */
[----:B------:R-:W2:Y:S03]  /*0250*/  LDC.64 R2, c[0x0][0x380] ;  /* 0x0000e000ff027b82 */ /* 0x000ea60000000a00 */
[----:B-1----:R-:W-:-:S06]  /*0260*/  IMAD.WIDE R6, R8, 0x4, R6 ;  /* 0x0000000408067825 */ /* 0x002fcc00078e0206 */
[----:B------:R-:W3:Y:S01]  /*0270*/  LDG.E.CONSTANT R7, desc[UR4][R6.64] ;  /* 0x0000000406077981 */ /* 0x000ee2000c1e9900 */
[----:B--2---:R-:W-:-:S05]  /*0280*/  IMAD.WIDE R2, R5, 0x4, R2 ;  /* 0x0000000405027825 */ /* 0x004fca00078e0202 */
[----:B---3--:R-:W-:Y:S01]  /*0290*/  REDG.E.ADD.F32.FTZ.RN.STRONG.GPU desc[UR4][R2.64], R7 ;  /* 0x00000007020079a6 */ /* 0x008fe2000c12f304 */
[----:B------:R-:W-:Y:S05]  /*02a0*/  EXIT ;  /* 0x000000000000794d */ /* 0x000fea0003800000 */
.L_x_20:
        /* <DEDUP_REMOVED lines=13> */
.L_x_31:


//--------------------- .text.back_project        --------------------------
	.section	.text.back_project,"ax",@progbits
	.align	128
        .global         back_project
        .type           back_project,@function
        .size           back_project,(.L_x_32 - back_project)
        .other          back_project,@"STO_CUDA_ENTRY STV_DEFAULT"
back_project:
.text.back_project:
[----:B------:R-:W-:Y:S01]  /*0000*/  LDC R1, c[0x0][0x37c] ;  /* 0x0000df00ff017b82 */ /* 0x000fe20000000800 */
[----:B------:R-:W0:Y:S01]  /*0010*/  S2R R0, SR_TID.X ;  /* 0x0000000000007919 */ /* 0x000e220000002100 */
[----:B------:R-:W1:Y:S01]  /*0020*/  LDCU UR5, c[0x0][0x39c] ;  /* 0x00007380ff0577ac */ /* 0x000e620008000800 */
[----:B------:R-:W-:Y:S01]  /*0030*/  HFMA2 R21, -RZ, RZ, 0, 0 ;  /* 0x00000000ff157431 */ /* 0x000fe200000001ff */
[----:B------:R-:W2:Y:S01]  /*0040*/  LDCU.64 UR6, c[0x0][0x358] ;  /* 0x00006b00ff0677ac */ /* 0x000ea20008000a00 */
[----:B-1----:R-:W-:Y:S01]  /*0050*/  UISETP.GE.AND UP0, UPT, UR5, 0x1, UPT ;  /* 0x000000010500788c */ /* 0x002fe2000bf06270 */
[----:B0-----:R-:W-:-:S08]  /*0060*/  ISETP.NE.AND P0, PT, R0, RZ, PT ;  /* 0x000000ff0000720c */ /* 0x001fd00003f05270 */
[----:B--2---:R-:W-:Y:S05]  /*0070*/  BRA.U !UP0, `(.L_x_21) ;  /* 0x0000000d08587547 */ /* 0x004fea000b800000 */
[----:B------:R-:W0:Y:S01]  /*0080*/  S2R R0, SR_TID.X ;  /* 0x0000000000007919 */ /* 0x000e220000002100 */
[----:B------:R-:W1:Y:S01]  /*0090*/  LDC R3, c[0x0][0x360] ;  /* 0x0000d800ff037b82 */ /* 0x000e620000000800 */
[----:B------:R-:W-:Y:S01]  /*00a0*/  UIADD3 UR4, UPT, UPT, UR5, 0x1ff, URZ ;  /* 0x000001ff05047890 */ /* 0x000fe2000fffe0ff */
[----:B------:R-:W-:Y:S01]  /*00b0*/  MOV R21, RZ ;  /* 0x000000ff00157202 */ /* 0x000fe20000000f00 */
[----:B------:R-:W0:Y:S02]  /*00c0*/  S2R R5, SR_CTAID.X ;  /* 0x0000000000057919 */ /* 0x000e240000002500 */
[----:B------:R-:W-:-:S04]  /*00d0*/  USHF.R.U32.HI UR4, URZ, 0x9, UR4 ;  /* 0x00000009ff047899 */ /* 0x000fc80008011604 */
[----:B------:R-:W-:Y:S01]  /*00e0*/  UIADD3 UR4, UPT, UPT, -UR4, URZ, URZ ;  /* 0x000000ff04047290 */ /* 0x000fe2000fffe1ff */
[----:B0-----:R-:W-:Y:S01]  /*00f0*/  IMAD R2, R5, UR5, R0 ;  /* 0x0000000505027c24 */ /* 0x001fe2000f8e0200 */
[----:B------:R-:W0:Y:S03]  /*0100*/  LDCU UR5, c[0x0][0x39c] ;  /* 0x00007380ff0577ac */ /* 0x000e260008000800 */
[C-C-:B-1----:R-:W-:Y:S01]  /*0110*/  IMAD R5, R3.reuse, 0x3, R2.reuse ;  /* 0x0000000303057824 */ /* 0x142fe200078e0202 */
[CC--:B------:R-:W-:Y:S01]  /*0120*/  LEA R20, R3.reuse, R2.reuse, 0x1 ;  /* 0x0000000203147211 */ /* 0x0c0fe200078e08ff */
[C-C-:B------:R-:W-:Y:S01]  /*0130*/  IMAD R7, R3.reuse, 0x5, R2.reuse ;  /* 0x0000000503077824 */ /* 0x140fe200078e0202 */
[CC--:B------:R-:W-:Y:S01]  /*0140*/  LEA R6, R3.reuse, R2.reuse, 0x2 ;  /* 0x0000000203067211 */ /* 0x0c0fe200078e10ff */
[C-C-:B------:R-:W-:Y:S01]  /*0150*/  IMAD R8, R3.reuse, 0x6, R2.reuse ;  /* 0x0000000603087824 */ /* 0x140fe200078e0202 */
[C---:B------:R-:W-:Y:S01]  /*0160*/  LEA R10, R3.reuse, R2, 0x3 ;  /* 0x00000002030a7211 */ /* 0x040fe200078e18ff */
[C-C-:B------:R-:W-:Y:S01]  /*0170*/  IMAD R9, R3.reuse, 0x7, R2.reuse ;  /* 0x0000000703097824 */ /* 0x140fe200078e0202 */
[----:B------:R-:W-:Y:S01]  /*0180*/  IADD3 R4, PT, PT, R2, R3, RZ ;  /* 0x0000000302047210 */ /* 0x000fe20007ffe0ff */
[----:B------:R-:W-:-:S02]  /*0190*/  IMAD R11, R3, 0x9, R2 ;  /* 0x00000009030b7824 */ /* 0x000fc400078e0202 */
[C-C-:B------:R-:W-:Y:S02]  /*01a0*/  IMAD R12, R3.reuse, 0xa, R2.reuse ;  /* 0x0000000a030c7824 */ /* 0x140fe400078e0202 */
[C-C-:B------:R-:W-:Y:S02]  /*01b0*/  IMAD R13, R3.reuse, 0xb, R2.reuse ;  /* 0x0000000b030d7824 */ /* 0x140fe400078e0202 */
[C-C-:B------:R-:W-:Y:S02]  /*01c0*/  IMAD R14, R3.reuse, 0xc, R2.reuse ;  /* 0x0000000c030e7824 */ /* 0x140fe400078e0202 */
[C-C-:B------:R-:W-:Y:S02]  /*01d0*/  IMAD R15, R3.reuse, 0xd, R2.reuse ;  /* 0x0000000d030f7824 */ /* 0x140fe400078e0202 */
[C-C-:B------:R-:W-:Y:S02]  /*01e0*/  IMAD R16, R3.reuse, 0xe, R2.reuse ;  /* 0x0000000e03107824 */ /* 0x140fe400078e0202 */
[----:B0-----:R-:W-:-:S07]  /*01f0*/  IMAD R17, R3, 0xf, R2 ;  /* 0x0000000f03117824 */ /* 0x001fce00078e0202 */
.L_x_22:
[----:B------:R-:W-:Y:S08]  /*0200*/  BAR.SYNC.DEFER_BLOCKING 0x0 ;  /* 0x0000000000007b1d */ /* 0x000ff00000010000 */
[----:B------:R-:W-:Y:S01]  /*0210*/  BAR.SYNC.DEFER_BLOCKING 0x0 ;  /* 0x0000000000007b1d */ /* 0x000fe20000010000 */
[----:B------:R-:W-:Y:S02]  /*0220*/  ISETP.GE.AND P4, PT, R0, UR5, PT ;  /* 0x0000000500007c0c */ /* 0x000fe4000bf86270 */
[----:B------:R-:W-:-:S04]  /*0230*/  IADD3 R24, PT, PT, R3, R0, RZ ;  /* 0x0000000003187210 */ /* 0x000fc80007ffe0ff */
[----:B------:R-:W-:-:S07]  /*0240*/  ISETP.GE.AND P5, PT, R24, UR5, PT ;  /* 0x0000000518007c0c */ /* 0x000fce000bfa6270 */
[----:B------:R-:W0:Y:S08]  /*0250*/  @!P4 LDC.64 R18, c[0x0][0x388] ;  /* 0x0000e200ff12cb82 */ /* 0x000e300000000a00 */
[----:B------:R-:W1:Y:S08]  /*0260*/  @!P5 LDC.64 R26, c[0x0][0x388] ;  /* 0x0000e200ff1adb82 */ /* 0x000e700000000a00 */
[----:B------:R-:W2:Y:S01]  /*0270*/  @!P4 LDC.64 R30, c[0x0][0x390] ;  /* 0x0000e400ff1ecb82 */ /* 0x000ea20000000a00 */
[----:B0-----:R-:W-:-:S05]  /*0280*/  @!P4 IMAD.WIDE.U32 R22, R2, 0x4, R18 ;  /* 0x000000040216c825 */ /* 0x001fca00078e0012 */
[----:B------:R0:W2:Y:S01]  /*0290*/  @!P4 LDG.E.CONSTANT R35, desc[UR6][R22.64] ;  /* 0x000000061623c981 */ /* 0x0000a2000c1e9900 */
[----:B------:R-:W-:Y:S01]  /*02a0*/  IADD3 R24, PT, PT, R24, R3, RZ ;  /* 0x0000000318187210 */ /* 0x000fe20007ffe0ff */
[----:B-1----:R-:W-:-:S03]  /*02b0*/  @!P5 IMAD.WIDE.U32 R26, R4, 0x4, R26 ;  /* 0x00000004041ad825 */ /* 0x002fc600078e001a */
[----:B------:R-:W-:-:S03]  /*02c0*/  ISETP.GE.AND P6, PT, R24, UR5, PT ;  /* 0x0000000518007c0c */ /* 0x000fc6000bfc6270 */
[----:B------:R1:W3:Y:S10]  /*02d0*/  @!P5 LDG.E.CONSTANT R27, desc[UR6][R26.64] ;  /* 0x000000061a1bd981 */ /* 0x0002f4000c1e9900 */
[----:B------:R-:W4:Y:S01]  /*02e0*/  @!P6 LDC.64 R18, c[0x0][0x388] ;  /* 0x0000e200ff12eb82 */ /* 0x000f220000000a00 */
[----:B------:R-:W-:-:S04]  /*02f0*/  IADD3 R24, PT, PT, R24, R3, RZ ;  /* 0x0000000318187210 */ /* 0x000fc80007ffe0ff */
[----:B------:R-:W-:-:S03]  /*0300*/  ISETP.GE.AND P1, PT, R24, UR5, PT ;  /* 0x0000000518007c0c */ /* 0x000fc6000bf26270 */
[----:B------:R-:W5:Y:S10]  /*0310*/  @!P6 LDC.64 R36, c[0x0][0x390] ;  /* 0x0000e400ff24eb82 */ /* 0x000f740000000a00 */
[----:B0-----:R-:W0:Y:S01]  /*0320*/  @!P1 LDC.64 R22, c[0x0][0x388] ;  /* 0x0000e200ff169b82 */ /* 0x001e220000000a00 */
[----:B----4-:R-:W-:-:S06]  /*0330*/  @!P6 IMAD.WIDE.U32 R18, R20, 0x4, R18 ;  /* 0x000000041412e825 */ /* 0x010fcc00078e0012 */
[----:B------:R-:W5:Y:S01]  /*0340*/  @!P6 LDG.E.CONSTANT R19, desc[UR6][R18.64] ;  /* 0x000000061213e981 */ /* 0x000f62000c1e9900 */
[----:B------:R-:W-:Y:S01]  /*0350*/  IADD3 R28, PT, PT, R24, R3, RZ ;  /* 0x00000003181c7210 */ /* 0x000fe20007ffe0ff */
[----:B0-----:R-:W-:-:S05]  /*0360*/  @!P1 IMAD.WIDE.U32 R24, R5, 0x4, R22 ;  /* 0x0000000405189825 */ /* 0x001fca00078e0016 */
[----:B------:R0:W4:Y:S01]  /*0370*/  @!P1 LDG.E.CONSTANT R29, desc[UR6][R24.64] ;  /* 0x00000006181d9981 */ /* 0x000122000c1e9900 */
[C---:B------:R-:W-:Y:S02]  /*0380*/  ISETP.GE.AND P2, PT, R28.reuse, UR5, PT ;  /* 0x000000051c007c0c */ /* 0x040fe4000bf46270 */
[----:B-1----:R-:W-:Y:S01]  /*0390*/  IADD3 R26, PT, PT, R28, R3, RZ ;  /* 0x000000031c1a7210 */ /* 0x002fe20007ffe0ff */
[----:B0-----:R-:W3:Y:S10]  /*03a0*/  @!P5 LDC.64 R24, c[0x0][0x390] ;  /* 0x0000e400ff18db82 */ /* 0x001ef40000000a00 */
[----:B------:R-:W0:Y:S02]  /*03b0*/  @!P2 LDC.64 R22, c[0x0][0x388] ;  /* 0x0000e200ff16ab82 */ /* 0x000e240000000a00 */
[----:B0-----:R-:W-:-:S06]  /*03c0*/  @!P2 IMAD.WIDE.U32 R32, R6, 0x4, R22 ;  /* 0x000000040620a825 */ /* 0x001fcc00078e0016 */
[----:B------:R-:W4:Y:S01]  /*03d0*/  @!P2 LDG.E.CONSTANT R33, desc[UR6][R32.64] ;  /* 0x000000062021a981 */ /* 0x000f22000c1e9900 */
[----:B------:R-:W-:Y:S02]  /*03e0*/  ISETP.GE.AND P3, PT, R26, UR5, PT ;  /* 0x000000051a007c0c */ /* 0x000fe4000bf66270 */
[----:B------:R-:W-:-:S11]  /*03f0*/  MOV R28, RZ ;  /* 0x000000ff001c7202 */ /* 0x000fd60000000f00 */
[----:B------:R-:W0:Y:S01]  /*0400*/  @!P3 LDC.64 R22, c[0x0][0x388] ;  /* 0x0000e200ff16bb82 */ /* 0x000e220000000a00 */
[----:B------:R-:W-:Y:S01]  /*0410*/  IADD3 R26, PT, PT, R26, R3, RZ ;  /* 0x000000031a1a7210 */ /* 0x000fe20007ffe0ff */
[----:B0-----:R-:W-:-:S05]  /*0420*/  @!P3 IMAD.WIDE.U32 R22, R7, 0x4, R22 ;  /* 0x000000040716b825 */ /* 0x001fca00078e0016 */
[----:B------:R0:W4:Y:S01]  /*0430*/  @!P3 LDG.E.CONSTANT R18, desc[UR6][R22.64] ;  /* 0x000000061612b981 */ /* 0x000122000c1e9900 */
[----:B--2---:R-:W-:-:S05]  /*0440*/  @!P4 IMAD.WIDE R30, R35, 0x4, R30 ;  /* 0x00000004231ec825 */ /* 0x004fca00078e021e */
[----:B------:R-:W2:Y:S01]  /*0450*/  @!P4 LDG.E.CONSTANT R28, desc[UR6][R30.64] ;  /* 0x000000061e1cc981 */ /* 0x000ea2000c1e9900 */
[----:B------:R-:W-:Y:S01]  /*0460*/  ISETP.GE.AND P4, PT, R26, UR5, PT ;  /* 0x000000051a007c0c */ /* 0x000fe2000bf86270 */
[----:B------:R-:W-:-:S12]  /*0470*/  HFMA2 R35, -RZ, RZ, 0, 0 ;  /* 0x00000000ff237431 */ /* 0x000fd800000001ff */
[----:B0-----:R-:W0:Y:S01]  /*0480*/  @!P4 LDC.64 R22, c[0x0][0x388] ;  /* 0x0000e200ff16cb82 */ /* 0x001e220000000a00 */
[----:B---3--:R-:W-:Y:S01]  /*0490*/  @!P5 IMAD.WIDE R24, R27, 0x4, R24 ;  /* 0x000000041b18d825 */ /* 0x008fe200078e0218 */
[----:B------:R-:W-:-:S04]  /*04a0*/  IADD3 R26, PT, PT, R26, R3, RZ ;  /* 0x000000031a1a7210 */ /* 0x000fc80007ffe0ff */
[----:B------:R1:W2:Y:S01]  /*04b0*/  @!P5 LDG.E.CONSTANT R35, desc[UR6][R24.64] ;  /* 0x000000061823d981 */ /* 0x0002a2000c1e9900 */
[----:B------:R-:W-:-:S13]  /*04c0*/  ISETP.GE.AND P5, PT, R26, UR5, PT ;  /* 0x000000051a007c0c */ /* 0x000fda000bfa6270 */
[----:B-1----:R-:W1:Y:S01]  /*04d0*/  @!P5 LDC.64 R24, c[0x0][0x388] ;  /* 0x0000e200ff18db82 */ /* 0x002e620000000a00 */
[----:B0-----:R-:W-:-:S05]  /*04e0*/  @!P4 IMAD.WIDE.U32 R30, R8, 0x4, R22 ;  /* 0x00000004081ec825 */ /* 0x001fca00078e0016 */
[----:B------:R0:W3:Y:S01]  /*04f0*/  @!P4 LDG.E.CONSTANT R27, desc[UR6][R30.64] ;  /* 0x000000061e1bc981 */ /* 0x0000e2000c1e9900 */
[----:B------:R-:W-:Y:S01]  /*0500*/  MOV R23, RZ ;  /* 0x000000ff00177202 */ /* 0x000fe20000000f00 */
[----:B-----5:R-:W-:Y:S01]  /*0510*/  @!P6 IMAD.WIDE R36, R19, 0x4, R36 ;  /* 0x000000041324e825 */ /* 0x020fe200078e0224 */
[----:B------:R-:W-:-:S04]  /*0520*/  IADD3 R22, PT, PT, R26, R3, RZ ;  /* 0x000000031a167210 */ /* 0x000fc80007ffe0ff */
[----:B------:R1:W5:Y:S01]  /*0530*/  @!P6 LDG.E.CONSTANT R23, desc[UR6][R36.64] ;  /* 0x000000062417e981 */ /* 0x000362000c1e9900 */
[----:B0-----:R-:W4:Y:S01]  /*0540*/  @!P1 LDC.64 R30, c[0x0][0x390] ;  /* 0x0000e400ff1e9b82 */ /* 0x001f220000000a00 */
[----:B------:R-:W-:Y:S01]  /*0550*/  ISETP.GE.AND P6, PT, R22, UR5, PT ;  /* 0x0000000516007c0c */ /* 0x000fe2000bfc6270 */
[----:B-1----:R-:W-:-:S05]  /*0560*/  @!P5 IMAD.WIDE.U32 R36, R9, 0x4, R24 ;  /* 0x000000040924d825 */ /* 0x002fca00078e0018 */
[----:B------:R0:W2:Y:S07]  /*0570*/  @!P5 LDG.E.CONSTANT R19, desc[UR6][R36.64] ;  /* 0x000000062413d981 */ /* 0x0000ae000c1e9900 */
[----:B------:R-:W1:Y:S01]  /*0580*/  @!P6 LDC.64 R24, c[0x0][0x388] ;  /* 0x0000e200ff18eb82 */ /* 0x000e620000000a00 */
[----:B------:R-:W-:-:S07]  /*0590*/  IADD3 R22, PT, PT, R22, R3, RZ ;  /* 0x0000000316167210 */ /* 0x000fce0007ffe0ff */
[----:B0-----:R-:W0:Y:S01]  /*05a0*/  @!P2 LDC.64 R36, c[0x0][0x390] ;  /* 0x0000e400ff24ab82 */ /* 0x001e220000000a00 */
[----:B----4-:R-:W-:-:S04]  /*05b0*/  @!P1 IMAD.WIDE R30, R29, 0x4, R30 ;  /* 0x000000041d1e9825 */ /* 0x010fc800078e021e */
[----:B------:R-:W-:-:S06]  /*05c0*/  HFMA2 R29, -RZ, RZ, 0, 0 ;  /* 0x00000000ff1d7431 */ /* 0x000fcc00000001ff */
[----:B------:R4:W5:Y:S01]  /*05d0*/  @!P1 LDG.E.CONSTANT R29, desc[UR6][R30.64] ;  /* 0x000000061e1d9981 */ /* 0x000962000c1e9900 */
[----:B------:R-:W-:Y:S01]  /*05e0*/  ISETP.GE.AND P1, PT, R22, UR5, PT ;  /* 0x0000000516007c0c */ /* 0x000fe2000bf26270 */
[----:B-1----:R-:W-:-:S06]  /*05f0*/  @!P6 IMAD.WIDE.U32 R24, R10, 0x4, R24 ;  /* 0x000000040a18e825 */ /* 0x002fcc00078e0018 */
[----:B------:R-:W5:Y:S06]  /*0600*/  @!P6 LDG.E.CONSTANT R24, desc[UR6][R24.64] ;  /* 0x000000061818e981 */ /* 0x000f6c000c1e9900 */
[----:B----4-:R-:W1:Y:S01]  /*0610*/  @!P1 LDC.64 R30, c[0x0][0x388] ;  /* 0x0000e200ff1e9b82 */ /* 0x010e620000000a00 */
[----:B------:R-:W-:Y:S02]  /*0620*/  MOV R26, RZ ;  /* 0x000000ff001a7202 */ /* 0x000fe40000000f00 */
[----:B------:R-:W-:Y:S01]  /*0630*/  IADD3 R22, PT, PT, R22, R3, RZ ;  /* 0x0000000316167210 */ /* 0x000fe20007ffe0ff */
[----:B0-----:R-:W-:-:S05]  /*0640*/  @!P2 IMAD.WIDE R36, R33, 0x4, R36 ;  /* 0x000000042124a825 */ /* 0x001fca00078e0224 */
[----:B------:R0:W4:Y:S01]  /*0650*/  @!P2 LDG.E.CONSTANT R26, desc[UR6][R36.64] ;  /* 0x00000006241aa981 */ /* 0x000122000c1e9900 */
[----:B------:R-:W-:Y:S01]  /*0660*/  ISETP.GE.AND P2, PT, R22, UR5, PT ;  /* 0x0000000516007c0c */ /* 0x000fe2000bf46270 */
[----:B0-----:R-:W0:Y:S01]  /*0670*/  @!P3 LDC.64 R36, c[0x0][0x390] ;  /* 0x0000e400ff24bb82 */ /* 0x001e220000000a00 */
[----:B-1----:R-:W-:-:S11]  /*0680*/  @!P1 IMAD.WIDE.U32 R30, R11, 0x4, R30 ;  /* 0x000000040b1e9825 */ /* 0x002fd600078e001e */
[----:B------:R-:W1:Y:S01]  /*0690*/  @!P2 LDC.64 R32, c[0x0][0x388] ;  /* 0x0000e200ff20ab82 */ /* 0x000e620000000a00 */
[----:B------:R-:W4:Y:S01]  /*06a0*/  @!P1 LDG.E.CONSTANT R31, desc[UR6][R30.64] ;  /* 0x000000061e1f9981 */ /* 0x000f22000c1e9900 */
[----:B-1----:R-:W-:-:S05]  /*06b0*/  @!P2 IMAD.WIDE.U32 R32, R12, 0x4, R32 ;  /* 0x000000040c20a825 */ /* 0x002fca00078e0020 */
[----:B------:R1:W4:Y:S01]  /*06c0*/  @!P2 LDG.E.CONSTANT R25, desc[UR6][R32.64] ;  /* 0x000000062019a981 */ /* 0x000322000c1e9900 */
[----:B0-----:R-:W-:Y:S01]  /*06d0*/  @!P3 IMAD.WIDE R36, R18, 0x4, R36 ;  /* 0x000000041224b825 */ /* 0x001fe200078e0224 */
[----:B-1----:R-:W-:-:S06]  /*06e0*/  CS2R R32, SRZ ;  /* 0x0000000000207805 */ /* 0x002fcc000001ff00 */
[----:B------:R0:W4:Y:S02]  /*06f0*/  @!P3 LDG.E.CONSTANT R33, desc[UR6][R36.64] ;  /* 0x000000062421b981 */ /* 0x000124000c1e9900 */
[----:B0-----:R-:W3:Y:S01]  /*0700*/  @!P4 LDC.64 R36, c[0x0][0x390] ;  /* 0x0000e400ff24cb82 */ /* 0x001ee20000000a00 */
[----:B------:R-:W-:Y:S01]  /*0710*/  IADD3 R22, PT, PT, R22, R3, RZ ;  /* 0x0000000316167210 */ /* 0x000fe20007ffe0ff */
[----:B---3--:R-:W-:-:S04]  /*0720*/  @!P4 IMAD.WIDE R36, R27, 0x4, R36 ;  /* 0x000000041b24c825 */ /* 0x008fc800078e0224 */
[----:B------:R-:W-:-:S06]  /*0730*/  HFMA2 R27, -RZ, RZ, 0, 0 ;  /* 0x00000000ff1b7431 */ /* 0x000fcc00000001ff */
[----:B------:R0:W3:Y:S02]  /*0740*/  @!P4 LDG.E.CONSTANT R27, desc[UR6][R36.64] ;  /* 0x00000006241bc981 */ /* 0x0000e4000c1e9900 */
[----:B0-----:R-:W2:Y:S02]  /*0750*/  @!P5 LDC.64 R36, c[0x0][0x390] ;  /* 0x0000e400ff24db82 */ /* 0x001ea40000000a00 */
[----:B--2---:R-:W-:-:S06]  /*0760*/  @!P5 IMAD.WIDE R36, R19, 0x4, R36 ;  /* 0x000000041324d825 */ /* 0x004fcc00078e0224 */
[----:B------:R-:W5:Y:S01]  /*0770*/  @!P6 LDC.64 R18, c[0x0][0x390] ;  /* 0x0000e400ff12eb82 */ /* 0x000f620000000a00 */
[----:B------:R0:W3:Y:S07]  /*0780*/  @!P5 LDG.E.CONSTANT R32, desc[UR6][R36.64] ;  /* 0x000000062420d981 */ /* 0x0000ee000c1e9900 */
[----:B0-----:R-:W0:Y:S01]  /*0790*/  @!P2 LDC.64 R36, c[0x0][0x390] ;  /* 0x0000e400ff24ab82 */ /* 0x001e220000000a00 */
[----:B-----5:R-:W-:Y:S01]  /*07a0*/  @!P6 IMAD.WIDE R18, R24, 0x4, R18 ;  /* 0x000000041812e825 */ /* 0x020fe200078e0212 */
[----:B------:R-:W-:-:S06]  /*07b0*/  MOV R24, RZ ;  /* 0x000000ff00187202 */ /* 0x000fcc0000000f00 */
[----:B------:R1:W2:Y:S02]  /*07c0*/  @!P6 LDG.E.CONSTANT R24, desc[UR6][R18.64] ;  /* 0x000000061218e981 */ /* 0x0002a4000c1e9900 */
[----:B-1----:R-:W4:Y:S02]  /*07d0*/  @!P1 LDC.64 R18, c[0x0][0x390] ;  /* 0x0000e400ff129b82 */ /* 0x002f240000000a00 */
[----:B----4-:R-:W-:-:S04]  /*07e0*/  @!P1 IMAD.WIDE R18, R31, 0x4, R18 ;  /* 0x000000041f129825 */ /* 0x010fc800078e0212 */
[----:B------:R-:W-:-:S06]  /*07f0*/  HFMA2 R31, -RZ, RZ, 0, 0 ;  /* 0x00000000ff1f7431 */ /* 0x000fcc00000001ff */
[----:B------:R1:W2:Y:S01]  /*0800*/  @!P1 LDG.E.CONSTANT R31, desc[UR6][R18.64] ;  /* 0x00000006121f9981 */ /* 0x0002a2000c1e9900 */
[----:B------:R-:W-:-:S13]  /*0810*/  ISETP.GE.AND P1, PT, R22, UR5, PT ;  /* 0x0000000516007c0c */ /* 0x000fda000bf26270 */
[----:B-1----:R-:W1:Y:S01]  /*0820*/  @!P1 LDC.64 R18, c[0x0][0x388] ;  /* 0x0000e200ff129b82 */ /* 0x002e620000000a00 */
[----:B0-----:R-:W-:Y:S01]  /*0830*/  @!P2 IMAD.WIDE R36, R25, 0x4, R36 ;  /* 0x000000041924a825 */ /* 0x001fe200078e0224 */
[----:B------:R-:W-:-:S06]  /*0840*/  MOV R25, RZ ;  /* 0x000000ff00197202 */ /* 0x000fcc0000000f00 */
[----:B------:R1:W4:Y:S02]  /*0850*/  @!P2 LDG.E.CONSTANT R25, desc[UR6][R36.64] ;  /* 0x000000062419a981 */ /* 0x000324000c1e9900 */
[----:B-1----:R-:W-:Y:S02]  /*0860*/  @!P1 IMAD.WIDE.U32 R36, R13, 0x4, R18 ;  /* 0x000000040d249825 */ /* 0x002fe400078e0012 */
[----:B------:R-:W0:Y:S03]  /*0870*/  @!P1 LDC.64 R18, c[0x0][0x390] ;  /* 0x0000e400ff129b82 */ /* 0x000e260000000a00 */
[----:B------:R1:W0:Y:S02]  /*0880*/  @!P1 LDG.E.CONSTANT R30, desc[UR6][R36.64] ;  /* 0x00000006241e9981 */ /* 0x000224000c1e9900 */
[----:B-1----:R-:W-:-:S04]  /*0890*/  IADD3 R36, PT, PT, R22, R3, RZ ;  /* 0x0000000316247210 */ /* 0x002fc80007ffe0ff */
[----:B------:R-:W-:Y:S01]  /*08a0*/  ISETP.GE.AND P2, PT, R36, UR5, PT ;  /* 0x0000000524007c0c */ /* 0x000fe2000bf46270 */
[----:B0-----:R-:W-:-:S04]  /*08b0*/  @!P1 IMAD.WIDE R18, R30, 0x4, R18 ;  /* 0x000000041e129825 */ /* 0x001fc800078e0212 */
[----:B------:R-:W-:-:S06]  /*08c0*/  HFMA2 R30, -RZ, RZ, 0, 0 ;  /* 0x00000000ff1e7431 */ /* 0x000fcc00000001ff */
[----:B------:R0:W4:Y:S02]  /*08d0*/  @!P1 LDG.E.CONSTANT R30, desc[UR6][R18.64] ;  /* 0x00000006121e9981 */ /* 0x000124000c1e9900 */
[----:B0-----:R-:W0:Y:S02]  /*08e0*/  @!P2 LDC.64 R18, c[0x0][0x388] ;  /* 0x0000e200ff12ab82 */ /* 0x001e240000000a00 */
[----:B0-----:R-:W-:-:S05]  /*08f0*/  @!P2 IMAD.WIDE.U32 R18, R14, 0x4, R18 ;  /* 0x000000040e12a825 */ /* 0x001fca00078e0012 */
[----:B------:R0:W5:Y:S01]  /*0900*/  @!P2 LDG.E.CONSTANT R22, desc[UR6][R18.64] ;  /* 0x000000061216a981 */ /* 0x000162000c1e9900 */
[----:B------:R-:W-:-:S04]  /*0910*/  IADD3 R36, PT, PT, R36, R3, RZ ;  /* 0x0000000324247210 */ /* 0x000fc80007ffe0ff */
[----:B------:R-:W-:Y:S01]  /*0920*/  ISETP.GE.AND P1, PT, R36, UR5, PT ;  /* 0x0000000524007c0c */ /* 0x000fe2000bf26270 */
[----:B------:R-:W-:Y:S02]  /*0930*/  FADD R28, R35, R28 ;  /* 0x0000001c231c7221 */ /* 0x000fe40000000000 */
[----:B------:R-:W5:Y:S10]  /*0940*/  @!P2 LDC.64 R34, c[0x0][0x390] ;  /* 0x0000e400ff22ab82 */ /* 0x000f740000000a00 */
[----:B0-----:R-:W0:Y:S01]  /*0950*/  @!P1 LDC.64 R18, c[0x0][0x388] ;  /* 0x0000e200ff129b82 */ /* 0x001e220000000a00 */
[----:B-----5:R-:W-:Y:S01]  /*0960*/  @!P2 IMAD.WIDE R34, R22, 0x4, R34 ;  /* 0x000000041622a825 */ /* 0x020fe200078e0222 */
[----:B------:R-:W-:-:S06]  /*0970*/  MOV R22, RZ ;  /* 0x000000ff00167202 */ /* 0x000fcc0000000f00 */
[----:B------:R0:W5:Y:S02]  /*0980*/  @!P2 LDG.E.CONSTANT R22, desc[UR6][R34.64] ;  /* 0x000000062216a981 */ /* 0x000164000c1e9900 */
[----:B0-----:R-:W-:Y:S02]  /*0990*/  @!P1 IMAD.WIDE.U32 R34, R15, 0x4, R18 ;  /* 0x000000040f229825 */ /* 0x001fe400078e0012 */
[----:B------:R-:W0:Y:S03]  /*09a0*/  @!P1 LDC.64 R18, c[0x0][0x390] ;  /* 0x0000e400ff129b82 */ /* 0x000e260000000a00 */
[----:B------:R1:W0:Y:S01]  /*09b0*/  @!P1 LDG.E.CONSTANT R37, desc[UR6][R34.64] ;  /* 0x0000000622259981 */ /* 0x000222000c1e9900 */
[----:B------:R-:W-:Y:S01]  /*09c0*/  FADD R23, R29, R23 ;  /* 0x000000171d177221 */ /* 0x000fe20000000000 */
[----:B------:R-:W-:Y:S01]  /*09d0*/  HFMA2 R29, -RZ, RZ, 0, 0 ;  /* 0x00000000ff1d7431 */ /* 0x000fe200000001ff */
[----:B-1----:R-:W-:-:S04]  /*09e0*/  IADD3 R34, PT, PT, R36, R3, RZ ;  /* 0x0000000324227210 */ /* 0x002fc80007ffe0ff */
[----:B------:R-:W-:Y:S01]  /*09f0*/  ISETP.GE.AND P2, PT, R34, UR5, PT ;  /* 0x0000000522007c0c */ /* 0x000fe2000bf46270 */
[----:B0-----:R-:W-:-:S05]  /*0a00*/  @!P1 IMAD.WIDE R18, R37, 0x4, R18 ;  /* 0x0000000425129825 */ /* 0x001fca00078e0212 */
[----:B------:R0:W5:Y:S07]  /*0a10*/  @!P1 LDG.E.CONSTANT R29, desc[UR6][R18.64] ;  /* 0x00000006121d9981 */ /* 0x00016e000c1e9900 */
[----:B0-----:R-:W0:Y:S02]  /*0a20*/  @!P2 LDC.64 R18, c[0x0][0x388] ;  /* 0x0000e200ff12ab82 */ /* 0x001e240000000a00 */
[----:B0-----:R-:W-:-:S06]  /*0a30*/  @!P2 IMAD.WIDE.U32 R36, R16, 0x4, R18 ;  /* 0x000000041024a825 */ /* 0x001fcc00078e0012 */
[----:B------:R-:W3:Y:S01]  /*0a40*/  @!P2 LDG.E.CONSTANT R37, desc[UR6][R36.64] ;  /* 0x000000062425a981 */ /* 0x000ee2000c1e9900 */
[----:B------:R-:W-:-:S04]  /*0a50*/  IADD3 R34, PT, PT, R34, R3, RZ ;  /* 0x0000000322227210 */ /* 0x000fc80007ffe0ff */
[----:B------:R-:W-:Y:S02]  /*0a60*/  ISETP.GE.AND P1, PT, R34, UR5, PT ;  /* 0x0000000522007c0c */ /* 0x000fe4000bf26270 */
[----:B------:R-:W3:Y:S11]  /*0a70*/  @!P2 LDC.64 R34, c[0x0][0x390] ;  /* 0x0000e400ff22ab82 */ /* 0x000ef60000000a00 */
[----:B------:R-:W0:Y:S02]  /*0a80*/  @!P1 LDC.64 R18, c[0x0][0x388] ;  /* 0x0000e200ff129b82 */ /* 0x000e240000000a00 */
[----:B0-----:R-:W-:-:S04]  /*0a90*/  @!P1 IMAD.WIDE.U32 R18, R17, 0x4, R18 ;  /* 0x0000000411129825 */ /* 0x001fc800078e0012 */
[----:B---3--:R-:W-:Y:S02]  /*0aa0*/  @!P2 IMAD.WIDE R36, R37, 0x4, R34 ;  /* 0x000000042524a825 */ /* 0x008fe400078e0222 */
[----:B------:R0:W3:Y:S02]  /*0ab0*/  @!P1 LDG.E.CONSTANT R35, desc[UR6][R18.64] ;  /* 0x0000000612239981 */ /* 0x0000e4000c1e9900 */
[----:B0-----:R-:W3:Y:S01]  /*0ac0*/  @!P1 LDC.64 R18, c[0x0][0x390] ;  /* 0x0000e400ff129b82 */ /* 0x001ee20000000a00 */
[----:B------:R-:W-:Y:S01]  /*0ad0*/  FADD R26, R33, R26 ;  /* 0x0000001a211a7221 */ /* 0x000fe20000000000 */
[----:B------:R-:W-:Y:S01]  /*0ae0*/  HFMA2 R33, -RZ, RZ, 0, 0 ;  /* 0x00000000ff217431 */ /* 0x000fe200000001ff */
[----:B------:R-:W-:-:S06]  /*0af0*/  MOV R34, RZ ;  /* 0x000000ff00227202 */ /* 0x000fcc0000000f00 */
[----:B------:R-:W5:Y:S01]  /*0b00*/  @!P2 LDG.E.CONSTANT R34, desc[UR6][R36.64] ;  /* 0x000000062422a981 */ /* 0x000f62000c1e9900 */
[----:B---3--:R-:W-:-:S05]  /*0b10*/  @!P1 IMAD.WIDE R18, R35, 0x4, R18 ;  /* 0x0000000423129825 */ /* 0x008fca00078e0212 */
[----:B------:R-:W3:Y:S01]  /*0b20*/  @!P1 LDG.E.CONSTANT R33, desc[UR6][R18.64] ;  /* 0x0000000612219981 */ /* 0x000ee2000c1e9900 */
[----:B------:R-:W-:Y:S01]  /*0b30*/  FADD R27, R32, R27 ;  /* 0x0000001b201b7221 */ /* 0x000fe20000000000 */
[----:B--2---:R-:W-:Y:S01]  /*0b40*/  FADD R24, R31, R24 ;  /* 0x000000181f187221 */ /* 0x004fe20000000000 */
[----:B----4-:R-:W-:Y:S01]  /*0b50*/  FADD R25, R30, R25 ;  /* 0x000000191e197221 */ /* 0x010fe20000000000 */
[----:B-----5:R-:W-:Y:S01]  /*0b60*/  FADD R22, R29, R22 ;  /* 0x000000161d167221 */ /* 0x020fe20000000000 */
[----:B------:R-:W-:Y:S01]  /*0b70*/  FADD R23, R28, R23 ;  /* 0x000000171c177221 */ /* 0x000fe20000000000 */
[----:B------:R-:W-:Y:S01]  /*0b80*/  FADD R26, R26, R27 ;  /* 0x0000001b1a1a7221 */ /* 0x000fe20000000000 */
[----:B------:R-:W-:-:S03]  /*0b90*/  FADD R24, R24, R25 ;  /* 0x0000001918187221 */ /* 0x000fc60000000000 */
[----:B------:R-:W-:Y:S01]  /*0ba0*/  FADD R23, R23, R26 ;  /* 0x0000001a17177221 */ /* 0x000fe20000000000 */
[----:B------:R-:W-:-:S04]  /*0bb0*/  UIADD3 UR4, UPT, UPT, UR4, 0x1, URZ ;  /* 0x0000000104047890 */ /* 0x000fc8000fffe0ff */
[----:B------:R-:W-:Y:S01]  /*0bc0*/  UISETP.NE.AND UP0, UPT, UR4, URZ, UPT ;  /* 0x000000ff0400728c */ /* 0x000fe2000bf05270 */
[----:B------:R-:W-:Y:S02]  /*0bd0*/  IADD3 R0, PT, PT, R0, 0x200, RZ ;  /* 0x0000020000007810 */ /* 0x000fe40007ffe0ff */
[----:B------:R-:W-:Y:S02]  /*0be0*/  IADD3 R2, PT, PT, R2, 0x200, RZ ;  /* 0x0000020002027810 */ /* 0x000fe40007ffe0ff */
[----:B------:R-:W-:Y:S02]  /*0bf0*/  IADD3 R4, PT, PT, R4, 0x200, RZ ;  /* 0x0000020004047810 */ /* 0x000fe40007ffe0ff */
[----:B------:R-:W-:Y:S02]  /*0c00*/  IADD3 R20, PT, PT, R20, 0x200, RZ ;  /* 0x0000020014147810 */ /* 0x000fe40007ffe0ff */
[----:B------:R-:W-:Y:S02]  /*0c10*/  IADD3 R5, PT, PT, R5, 0x200, RZ ;  /* 0x0000020005057810 */ /* 0x000fe40007ffe0ff */
[----:B------:R-:W-:-:S02]  /*0c20*/  IADD3 R6, PT, PT, R6, 0x200, RZ ;  /* 0x0000020006067810 */ /* 0x000fc40007ffe0ff */
        /* <DEDUP_REMOVED lines=10> */
[----:B------:R-:W-:Y:S01]  /*0cd0*/  IADD3 R17, PT, PT, R17, 0x200, RZ ;  /* 0x0000020011117810 */ /* 0x000fe20007ffe0ff */
[----:B---3--:R-:W-:-:S04]  /*0ce0*/  FADD R33, R33, R34 ;  /* 0x0000002221217221 */ /* 0x008fc80000000000 */
[----:B------:R-:W-:-:S04]  /*0cf0*/  FADD R33, R22, R33 ;  /* 0x0000002116217221 */ /* 0x000fc80000000000 */
[----:B------:R-:W-:-:S04]  /*0d00*/  FADD R24, R24, R33 ;  /* 0x0000002118187221 */ /* 0x000fc80000000000 */
[----:B------:R-:W-:-:S05]  /*0d10*/  FADD R23, R23, R24 ;  /* 0x0000001817177221 */ /* 0x000fca0000000000 */
[----:B------:R-:W0:Y:S02]  /*0d20*/  SHFL.DOWN P1, R18, R23, 0x1, 0x1f ;  /* 0x08201f0017127f89 */ /* 0x000e240000020000 */
[----:B0-----:R-:W-:-:S05]  /*0d30*/  @P1 FADD R18, R23, R18 ;  /* 0x0000001217121221 */ /* 0x001fca0000000000 */
[----:B------:R-:W0:Y:S02]  /*0d40*/  SHFL.DOWN P1, R19, R18, 0x2, 0x1f ;  /* 0x08401f0012137f89 */ /* 0x000e240000020000 */
[----:B0-----:R-:W-:-:S05]  /*0d50*/  @P1 FADD R19, R18, R19 ;  /* 0x0000001312131221 */ /* 0x001fca0000000000 */
[----:B------:R-:W0:Y:S02]  /*0d60*/  SHFL.DOWN P1, R22, R19, 0x4, 0x1f ;  /* 0x08801f0013167f89 */ /* 0x000e240000020000 */
[----:B0-----:R-:W-:-:S05]  /*0d70*/  @P1 FADD R22, R19, R22 ;  /* 0x0000001613161221 */ /* 0x001fca0000000000 */
[----:B------:R-:W0:Y:S02]  /*0d80*/  SHFL.DOWN P1, R25, R22, 0x8, 0x1f ;  /* 0x09001f0016197f89 */ /* 0x000e240000020000 */
[----:B0-----:R-:W-:-:S05]  /*0d90*/  @P1 FADD R25, R22, R25 ;  /* 0x0000001916191221 */ /* 0x001fca0000000000 */
[----:B------:R-:W0:Y:S02]  /*0da0*/  SHFL.DOWN P1, R24, R25, 0x10, 0x1f ;  /* 0x0a001f0019187f89 */ /* 0x000e240000020000 */
[----:B0-----:R-:W-:-:S04]  /*0db0*/  @P1 FADD R24, R25, R24 ;  /* 0x0000001819181221 */ /* 0x001fc80000000000 */
[----:B------:R-:W-:Y:S01]  /*0dc0*/  FADD R21, R24, R21 ;  /* 0x0000001518157221 */ /* 0x000fe20000000000 */
[----:B------:R-:W-:Y:S06]  /*0dd0*/  BRA.U UP0, `(.L_x_22) ;  /* 0xfffffff500087547 */ /* 0x000fec000b83ffff */
.L_x_21:
[----:B------:R-:W-:Y:S05]  /*0de0*/  @P0 EXIT ;  /* 0x000000000000094d */ /* 0x000fea0003800000 */
[----:B------:R-:W0:Y:S01]  /*0df0*/  S2R R5, SR_CTAID.X ;  /* 0x0000000000057919 */ /* 0x000e220000002500 */
[----:B------:R-:W0:Y:S02]  /*0e00*/  LDC.64 R2, c[0x0][0x380] ;  /* 0x0000e000ff027b82 */ /* 0x000e240000000a00 */
[----:B0-----:R-:W-:-:S05]  /*0e10*/  IMAD.WIDE.U32 R2, R5, 0x4, R2 ;  /* 0x0000000405027825 */ /* 0x001fca00078e0002 */
[----:B------:R-:W2:Y:S02]  /*0e20*/  LDG.E R0, desc[UR6][R2.64] ;  /* 0x0000000602007981 */ /* 0x000ea4000c1e1900 */
[----:B--2---:R-:W-:-:S05]  /*0e30*/  FADD R21, R0, R21 ;  /* 0x0000001500157221 */ /* 0x004fca0000000000 */
[----:B------:R-:W-:Y:S01]  /*0e40*/  STG.E desc[UR6][R2.64], R21 ;  /* 0x0000001502007986 */ /* 0x000fe2000c101906 */
[----:B------:R-:W-:Y:S05]  /*0e50*/  EXIT ;  /* 0x000000000000794d */ /* 0x000fea0003800000 */
.L_x_23:
        /* <DEDUP_REMOVED lines=10> */
.L_x_32:


//--------------------- .nv.shared.reserved.0     --------------------------
	.section	.nv.shared.reserved.0,"aw",@nobits
	.weak		__nv_reservedSMEM_offset_0_alias
	.size		__nv_reservedSMEM_offset_0_alias, 0, 64
	.other		__nv_reservedSMEM_offset_0_alias,@"STO_CUDA_RESERVED_SHARED STV_DEFAULT"
__nv_reservedSMEM_offset_0_alias:
	.zero		0
	.zero		64


//--------------------- .nv.global                --------------------------
	.section	.nv.global,"aw",@nobits
.nv.global:
	.type		_ZN34_INTERNAL_131f70bc_4_k_cu_f4d933f04cuda3std3__48in_placeE,@object
	.size		_ZN34_INTERNAL_131f70bc_4_k_cu_f4d933f04cuda3std3__48in_placeE,(_ZN34_INTERNAL_131f70bc_4_k_cu_f4d933f04cuda3std6ranges3__45__cpo8distanceE - _ZN34_INTERNAL_131f70bc_4_k_cu_f4d933f04cuda3std3__48in_placeE)
_ZN34_INTERNAL_131f70bc_4_k_cu_f4d933f04cuda3std3__48in_placeE:
	.zero		1
	.type		_ZN34_INTERNAL_131f70bc_4_k_cu_f4d933f04cuda3std6ranges3__45__cpo8distanceE,@object
	.size		_ZN34_INTERNAL_131f70bc_4_k_cu_f4d933f04cuda3std6ranges3__45__cpo8distanceE,(_ZN34_INTERNAL_131f70bc_4_k_cu_f4d933f04cuda3std3__45__cpo6cbeginE - _ZN34_INTERNAL_131f70bc_4_k_cu_f4d933f04cuda3std6ranges3__45__cpo8distanceE)
_ZN34_INTERNAL_131f70bc_4_k_cu_f4d933f04cuda3std6ranges3__45__cpo8distanceE:
	.zero		1
	.type		_ZN34_INTERNAL_131f70bc_4_k_cu_f4d933f04cuda3std3__45__cpo6cbeginE,@object
	.size		_ZN34_INTERNAL_131f70bc_4_k_cu_f4d933f04cuda3std3__45__cpo6cbeginE,(_ZN34_INTERNAL_131f70bc_4_k_cu_f4d933f04cuda3std6ranges3__45__cpo7advanceE - _ZN34_INTERNAL_131f70bc_4_k_cu_f4d933f04cuda3std3__45__cpo6cbeginE)
_ZN34_INTERNAL_131f70bc_4_k_cu_f4d933f04cuda3std3__45__cpo6cbeginE:
	.zero		1
	.type		_ZN34_INTERNAL_131f70bc_4_k_cu_f4d933f04cuda3std6ranges3__45__cpo7advanceE,@object
	.size		_ZN34_INTERNAL_131f70bc_4_k_cu_f4d933f04cuda3std6ranges3__45__cpo7advanceE,(_ZN34_INTERNAL_131f70bc_4_k_cu_f4d933f04cuda3std3__45__cpo7crbeginE - _ZN34_INTERNAL_131f70bc_4_k_cu_f4d933f04cuda3std6ranges3__45__cpo7advanceE)
_ZN34_INTERNAL_131f70bc_4_k_cu_f4d933f04cuda3std6ranges3__45__cpo7advanceE:
	.zero		1
	.type		_ZN34_INTERNAL_131f70bc_4_k_cu_f4d933f04cuda3std3__45__cpo7crbeginE,@object
	.size		_ZN34_INTERNAL_131f70bc_4_k_cu_f4d933f04cuda3std3__45__cpo7crbeginE,(_ZN34_INTERNAL_131f70bc_4_k_cu_f4d933f04cuda3std6ranges3__45__cpo4dataE - _ZN34_INTERNAL_131f70bc_4_k_cu_f4d933f04cuda3std3__45__cpo7crbeginE)
_ZN34_INTERNAL_131f70bc_4_k_cu_f4d933f04cuda3std3__45__cpo7crbeginE:
	.zero		1
	.type		_ZN34_INTERNAL_131f70bc_4_k_cu_f4d933f04cuda3std6ranges3__45__cpo4dataE,@object
	.size		_ZN34_INTERNAL_131f70bc_4_k_cu_f4d933f04cuda3std6ranges3__45__cpo4dataE,(_ZN34_INTERNAL_131f70bc_4_k_cu_f4d933f04cuda3std6ranges3__45__cpo5beginE - _ZN34_INTERNAL_131f70bc_4_k_cu_f4d933f04cuda3std6ranges3__45__cpo4dataE)
_ZN34_INTERNAL_131f70bc_4_k_cu_f4d933f04cuda3std6ranges3__45__cpo4dataE:
	.zero		1
	.type		_ZN34_INTERNAL_131f70bc_4_k_cu_f4d933f04cuda3std6ranges3__45__cpo5beginE,@object
	.size		_ZN34_INTERNAL_131f70bc_4_k_cu_f4d933f04cuda3std6ranges3__45__cpo5beginE,(_ZN34_INTERNAL_131f70bc_4_k_cu_f4d933f04cuda3std3__436_GLOBAL__N__131f70bc_4_k_cu_f4d933f06ignoreE - _ZN34_INTERNAL_131f70bc_4_k_cu_f4d933f04cuda3std6ranges3__45__cpo5beginE)
_ZN34_INTERNAL_131f70bc_4_k_cu_f4d933f04cuda3std6ranges3__45__cpo5beginE:
	.zero		1
	.type		_ZN34_INTERNAL_131f70bc_4_k_cu_f4d933f04cuda3std3__436_GLOBAL__N__131f70bc_4_k_cu_f4d933f06ignoreE,@object
	.size		_ZN34_INTERNAL_131f70bc_4_k_cu_f4d933f04cuda3std3__436_GLOBAL__N__131f70bc_4_k_cu_f4d933f06ignoreE,(_ZN34_INTERNAL_131f70bc_4_k_cu_f4d933f04cuda3std6ranges3__45__cpo4sizeE - _ZN34_INTERNAL_131f70bc_4_k_cu_f4d933f04cuda3std3__436_GLOBAL__N__131f70bc_4_k_cu_f4d933f06ignoreE)
_ZN34_INTERNAL_131f70bc_4_k_cu_f4d933f04cuda3std3__436_GLOBAL__N__131f70bc_4_k_cu_f4d933f06ignoreE:
	.zero		1
	.type		_ZN34_INTERNAL_131f70bc_4_k_cu_f4d933f04cuda3std6ranges3__45__cpo4sizeE,@object
	.size		_ZN34_INTERNAL_131f70bc_4_k_cu_f4d933f04cuda3std6ranges3__45__cpo4sizeE,(_ZN34_INTERNAL_131f70bc_4_k_cu_f4d933f04cuda3std3__45__cpo5beginE - _ZN34_INTERNAL_131f70bc_4_k_cu_f4d933f04cuda3std6ranges3__45__cpo4sizeE)
_ZN34_INTERNAL_131f70bc_4_k_cu_f4d933f04cuda3std6ranges3__45__cpo4sizeE:
	.zero		1
	.type		_ZN34_INTERNAL_131f70bc_4_k_cu_f4d933f04cuda3std3__45__cpo5beginE,@object
	.size		_ZN34_INTERNAL_131f70bc_4_k_cu_f4d933f04cuda3std3__45__cpo5beginE,(_ZN34_INTERNAL_131f70bc_4_k_cu_f4d933f04cuda3std6ranges3__45__cpo6cbeginE - _ZN34_INTERNAL_131f70bc_4_k_cu_f4d933f04cuda3std3__45__cpo5beginE)
_ZN34_INTERNAL_131f70bc_4_k_cu_f4d933f04cuda3std3__45__cpo5beginE:
	.zero		1
	.type		_ZN34_INTERNAL_131f70bc_4_k_cu_f4d933f04cuda3std6ranges3__45__cpo6cbeginE,@object
	.size		_ZN34_INTERNAL_131f70bc_4_k_cu_f4d933f04cuda3std6ranges3__45__cpo6cbeginE,(_ZN34_INTERNAL_131f70bc_4_k_cu_f4d933f04cuda3std3__45__cpo6rbeginE - _ZN34_INTERNAL_131f70bc_4_k_cu_f4d933f04cuda3std6ranges3__45__cpo6cbeginE)
_ZN34_INTERNAL_131f70bc_4_k_cu_f4d933f04cuda3std6ranges3__45__cpo6cbeginE:
	.zero		1
	.type		_ZN34_INTERNAL_131f70bc_4_k_cu_f4d933f04cuda3std3__45__cpo6rbeginE,@object
	.size		_ZN34_INTERNAL_131f70bc_4_k_cu_f4d933f04cuda3std3__45__cpo6rbeginE,(_ZN34_INTERNAL_131f70bc_4_k_cu_f4d933f04cuda3std6ranges3__45__cpo4nextE - _ZN34_INTERNAL_131f70bc_4_k_cu_f4d933f04cuda3std3__45__cpo6rbeginE)
_ZN34_INTERNAL_131f70bc_4_k_cu_f4d933f04cuda3std3__45__cpo6rbeginE:
	.zero		1
	.type		_ZN34_INTERNAL_131f70bc_4_k_cu_f4d933f04cuda3std6ranges3__45__cpo4nextE,@object
	.size		_ZN34_INTERNAL_131f70bc_4_k_cu_f4d933f04cuda3std6ranges3__45__cpo4nextE,(_ZN34_INTERNAL_131f70bc_4_k_cu_f4d933f04cuda3std6ranges3__45__cpo4swapE - _ZN34_INTERNAL_131f70bc_4_k_cu_f4d933f04cuda3std6ranges3__45__cpo4nextE)
_ZN34_INTERNAL_131f70bc_4_k_cu_f4d933f04cuda3std6ranges3__45__cpo4nextE:
	.zero		1
	.type		_ZN34_INTERNAL_131f70bc_4_k_cu_f4d933f04cuda3std6ranges3__45__cpo4swapE,@object
	.size		_ZN34_INTERNAL_131f70bc_4_k_cu_f4d933f04cuda3std6ranges3__45__cpo4swapE,(_ZN34_INTERNAL_131f70bc_4_k_cu_f4d933f04cuda3std3__420unreachable_sentinelE - _ZN34_INTERNAL_131f70bc_4_k_cu_f4d933f04cuda3std6ranges3__45__cpo4swapE)
_ZN34_INTERNAL_131f70bc_4_k_cu_f4d933f04cuda3std6ranges3__45__cpo4swapE:
	.zero		1
	.type		_ZN34_INTERNAL_131f70bc_4_k_cu_f4d933f04cuda3std3__420unreachable_sentinelE,@object
	.size		_ZN34_INTERNAL_131f70bc_4_k_cu_f4d933f04cuda3std3__420unreachable_sentinelE,(_ZN34_INTERNAL_131f70bc_4_k_cu_f4d933f06thrust24THRUST_300001_SM_1000_NS6system6detail10sequential3seqE - _ZN34_INTERNAL_131f70bc_4_k_cu_f4d933f04cuda3std3__420unreachable_sentinelE)
_ZN34_INTERNAL_131f70bc_4_k_cu_f4d933f04cuda3std3__420unreachable_sentinelE:
	.zero		1
	.type		_ZN34_INTERNAL_131f70bc_4_k_cu_f4d933f06thrust24THRUST_300001_SM_1000_NS6system6detail10sequential3seqE,@object
	.size		_ZN34_INTERNAL_131f70bc_4_k_cu_f4d933f06thrust24THRUST_300001_SM_1000_NS6system6detail10sequential3seqE,(_ZN34_INTERNAL_131f70bc_4_k_cu_f4d933f04cuda3std3__45__cpo4cendE - _ZN34_INTERNAL_131f70bc_4_k_cu_f4d933f06thrust24THRUST_300001_SM_1000_NS6system6detail10sequential3seqE)
_ZN34_INTERNAL_131f70bc_4_k_cu_f4d933f06thrust24THRUST_300001_SM_1000_NS6system6detail10sequential3seqE:
	.zero		1
	.type		_ZN34_INTERNAL_131f70bc_4_k_cu_f4d933f04cuda3std3__45__cpo4cendE,@object
	.size		_ZN34_INTERNAL_131f70bc_4_k_cu_f4d933f04cuda3std3__45__cpo4cendE,(_ZN34_INTERNAL_131f70bc_4_k_cu_f4d933f04cuda3std6ranges3__45__cpo9iter_swapE - _ZN34_INTERNAL_131f70bc_4_k_cu_f4d933f04cuda3std3__45__cpo4cendE)
_ZN34_INTERNAL_131f70bc_4_k_cu_f4d933f04cuda3std3__45__cpo4cendE:
	.zero		1
	.type		_ZN34_INTERNAL_131f70bc_4_k_cu_f4d933f04cuda3std6ranges3__45__cpo9iter_swapE,@object
	.size		_ZN34_INTERNAL_131f70bc_4_k_cu_f4d933f04cuda3std6ranges3__45__cpo9iter_swapE,(_ZN34_INTERNAL_131f70bc_4_k_cu_f4d933f04cuda3std3__45__cpo5crendE - _ZN34_INTERNAL_131f70bc_4_k_cu_f4d933f04cuda3std6ranges3__45__cpo9iter_swapE)
_ZN34_INTERNAL_131f70bc_4_k_cu_f4d933f04cuda3std6ranges3__45__cpo9iter_swapE:
	.zero		1
	.type		_ZN34_INTERNAL_131f70bc_4_k_cu_f4d933f04cuda3std3__45__cpo5crendE,@object
	.size		_ZN34_INTERNAL_131f70bc_4_k_cu_f4d933f04cuda3std3__45__cpo5crendE,(_ZN34_INTERNAL_131f70bc_4_k_cu_f4d933f04cuda3std6ranges3__45__cpo5cdataE - _ZN34_INTERNAL_131f70bc_4_k_cu_f4d933f04cuda3std3__45__cpo5crendE)
_ZN34_INTERNAL_131f70bc_4_k_cu_f4d933f04cuda3std3__45__cpo5crendE:
	.zero		1
	.type		_ZN34_INTERNAL_131f70bc_4_k_cu_f4d933f04cuda3std6ranges3__45__cpo5cdataE,@object
	.size		_ZN34_INTERNAL_131f70bc_4_k_cu_f4d933f04cuda3std6ranges3__45__cpo5cdataE,(_ZN34_INTERNAL_131f70bc_4_k_cu_f4d933f04cuda3std6ranges3__45__cpo3endE - _ZN34_INTERNAL_131f70bc_4_k_cu_f4d933f04cuda3std6ranges3__45__cpo5cdataE)
_ZN34_INTERNAL_131f70bc_4_k_cu_f4d933f04cuda3std6ranges3__45__cpo5cdataE:
	.zero		1
	.type		_ZN34_INTERNAL_131f70bc_4_k_cu_f4d933f04cuda3std6ranges3__45__cpo3endE,@object
	.size		_ZN34_INTERNAL_131f70bc_4_k_cu_f4d933f04cuda3std6ranges3__45__cpo3endE,(_ZN34_INTERNAL_131f70bc_4_k_cu_f4d933f04cuda3std3__419piecewise_constructE - _ZN34_INTERNAL_131f70bc_4_k_cu_f4d933f04cuda3std6ranges3__45__cpo3endE)
_ZN34_INTERNAL_131f70bc_4_k_cu_f4d933f04cuda3std6ranges3__45__cpo3endE:
	.zero		1
	.type		_ZN34_INTERNAL_131f70bc_4_k_cu_f4d933f04cuda3std3__419piecewise_constructE,@object
	.size		_ZN34_INTERNAL_131f70bc_4_k_cu_f4d933f04cuda3std3__419piecewise_constructE,(_ZN34_INTERNAL_131f70bc_4_k_cu_f4d933f04cuda3std6ranges3__45__cpo5ssizeE - _ZN34_INTERNAL_131f70bc_4_k_cu_f4d933f04cuda3std3__419piecewise_constructE)
_ZN34_INTERNAL_131f70bc_4_k_cu_f4d933f04cuda3std3__419piecewise_constructE:
	.zero		1
	.type		_ZN34_INTERNAL_131f70bc_4_k_cu_f4d933f04cuda3std6ranges3__45__cpo5ssizeE,@object
	.size		_ZN34_INTERNAL_131f70bc_4_k_cu_f4d933f04cuda3std6ranges3__45__cpo5ssizeE,(_ZN34_INTERNAL_131f70bc_4_k_cu_f4d933f04cuda3std3__45__cpo3endE - _ZN34_INTERNAL_131f70bc_4_k_cu_f4d933f04cuda3std6ranges3__45__cpo5ssizeE)
_ZN34_INTERNAL_131f70bc_4_k_cu_f4d933f04cuda3std6ranges3__45__cpo5ssizeE:
	.zero		1
	.type		_ZN34_INTERNAL_131f70bc_4_k_cu_f4d933f04cuda3std3__45__cpo3endE,@object
	.size		_ZN34_INTERNAL_131f70bc_4_k_cu_f4d933f04cuda3std3__45__cpo3endE,(_ZN34_INTERNAL_131f70bc_4_k_cu_f4d933f04cuda3std6ranges3__45__cpo4cendE - _ZN34_INTERNAL_131f70bc_4_k_cu_f4d933f04cuda3std3__45__cpo3endE)
_ZN34_INTERNAL_131f70bc_4_k_cu_f4d933f04cuda3std3__45__cpo3endE:
	.zero		1
	.type		_ZN34_INTERNAL_131f70bc_4_k_cu_f4d933f04cuda3std6ranges3__45__cpo4cendE,@object
	.size		_ZN34_INTERNAL_131f70bc_4_k_cu_f4d933f04cuda3std6ranges3__45__cpo4cendE,(_ZN34_INTERNAL_131f70bc_4_k_cu_f4d933f04cuda3std3__45__cpo4rendE - _ZN34_INTERNAL_131f70bc_4_k_cu_f4d933f04cuda3std6ranges3__45__cpo4cendE)
_ZN34_INTERNAL_131f70bc_4_k_cu_f4d933f04cuda3std6ranges3__45__cpo4cendE:
	.zero		1
	.type		_ZN34_INTERNAL_131f70bc_4_k_cu_f4d933f04cuda3std3__45__cpo4rendE,@object
	.size		_ZN34_INTERNAL_131f70bc_4_k_cu_f4d933f04cuda3std3__45__cpo4rendE,(_ZN34_INTERNAL_131f70bc_4_k_cu_f4d933f04cuda3std6ranges3__45__cpo4prevE - _ZN34_INTERNAL_131f70bc_4_k_cu_f4d933f04cuda3std3__45__cpo4rendE)
_ZN34_INTERNAL_131f70bc_4_k_cu_f4d933f04cuda3std3__45__cpo4rendE:
	.zero		1
	.type		_ZN34_INTERNAL_131f70bc_4_k_cu_f4d933f04cuda3std6ranges3__45__cpo4prevE,@object
	.size		_ZN34_INTERNAL_131f70bc_4_k_cu_f4d933f04cuda3std6ranges3__45__cpo4prevE,(_ZN34_INTERNAL_131f70bc_4_k_cu_f4d933f04cuda3std6ranges3__45__cpo9iter_moveE - _ZN34_INTERNAL_131f70bc_4_k_cu_f4d933f04cuda3std6ranges3__45__cpo4prevE)
_ZN34_INTERNAL_131f70bc_4_k_cu_f4d933f04cuda3std6ranges3__45__cpo4prevE:
	.zero		1
	.type		_ZN34_INTERNAL_131f70bc_4_k_cu_f4d933f04cuda3std6ranges3__45__cpo9iter_moveE,@object
	.size		_ZN34_INTERNAL_131f70bc_4_k_cu_f4d933f04cuda3std6ranges3__45__cpo9iter_moveE,(.L_13 - _ZN34_INTERNAL_131f70bc_4_k_cu_f4d933f04cuda3std6ranges3__45__cpo9iter_moveE)
_ZN34_INTERNAL_131f70bc_4_k_cu_f4d933f04cuda3std6ranges3__45__cpo9iter_moveE:
	.zero		1
.L_13:


//--------------------- .nv.constant0.create_flat_points --------------------------
	.section	.nv.constant0.create_flat_points,"a",@progbits
	.sectionflags	@""
	.align	4
.nv.constant0.create_flat_points:
	.zero		916


//--------------------- .nv.constant0.calculate_reciprocal --------------------------
	.section	.nv.constant0.calculate_reciprocal,"a",@progbits
	.sectionflags	@""
	.align	4
.nv.constant0.calculate_reciprocal:
	.zero		920


//--------------------- .nv.constant0.count_particles_in_bin --------------------------
	.section	.nv.constant0.count_particles_in_bin,"a",@progbits
	.sectionflags	@""
	.align	4
.nv.constant0.count_particles_in_bin:
	.zero		924


//--------------------- .nv.constant0.compensate_particle_amount --------------------------
	.section	.nv.constant0.compensate_particle_amount,"a",@progbits
	.sectionflags	@""
	.align	4
.nv.constant0.compensate_particle_amount:
	.zero		920


//--------------------- .nv.constant0.find_difference_profile --------------------------
	.section	.nv.constant0.find_difference_profile,"a",@progbits
	.sectionflags	@""
	.align	4
.nv.constant0.find_difference_profile:
	.zero		924


//--------------------- .nv.constant0.clip        --------------------------
	.section	.nv.constant0.clip,"a",@progbits
	.sectionflags	@""
	.align	4
.nv.constant0.clip:
	.zero		920


//--------------------- .nv.constant0.project     --------------------------
	.section	.nv.constant0.project,"a",@progbits
	.sectionflags	@""
	.align	4
.nv.constant0.project:
	.zero		928


//--------------------- .nv.constant0.back_project --------------------------
	.section	.nv.constant0.back_project,"a",@progbits
	.sectionflags	@""
	.align	4
.nv.constant0.back_project:
	.zero		928


//--------------------- SYMBOLS --------------------------

	.type		.nv.reservedSmem.offset0,@object
	.size		.nv.reservedSmem.offset0,0x4
